//
// Generated by NVIDIA NVVM Compiler
//
// Compiler Build ID: CL-36424714
// Cuda compilation tools, release 13.0, V13.0.88
// Based on NVVM 20.0.0
//

.version 9.0
.target sm_100
.address_size 64

	// .globl	_Z17per_row_AB_kernelPlS_S_ll

.visible .entry _Z17per_row_AB_kernelPlS_S_ll(
	.param .u64 .ptr .align 1 _Z17per_row_AB_kernelPlS_S_ll_param_0,
	.param .u64 .ptr .align 1 _Z17per_row_AB_kernelPlS_S_ll_param_1,
	.param .u64 .ptr .align 1 _Z17per_row_AB_kernelPlS_S_ll_param_2,
	.param .u64 _Z17per_row_AB_kernelPlS_S_ll_param_3,
	.param .u64 _Z17per_row_AB_kernelPlS_S_ll_param_4
)
{
	.reg .pred 	%p<12>;
	.reg .b32 	%r<10>;
	.reg .b64 	%rd<186>;

	ld.param.u64 	%rd51, [_Z17per_row_AB_kernelPlS_S_ll_param_0];
	ld.param.u64 	%rd54, [_Z17per_row_AB_kernelPlS_S_ll_param_1];
	ld.param.u64 	%rd55, [_Z17per_row_AB_kernelPlS_S_ll_param_2];
	ld.param.u64 	%rd52, [_Z17per_row_AB_kernelPlS_S_ll_param_3];
	ld.param.u64 	%rd53, [_Z17per_row_AB_kernelPlS_S_ll_param_4];
	cvta.to.global.u64 	%rd1, %rd55;
	cvta.to.global.u64 	%rd2, %rd54;
	mov.u32 	%r1, %ctaid.x;
	mov.u32 	%r2, %ntid.x;
	mov.u32 	%r3, %tid.x;
	mad.lo.s32 	%r4, %r1, %r2, %r3;
	cvt.u64.u32 	%rd3, %r4;
	mul.lo.s64 	%rd56, %rd52, %rd52;
	setp.le.u64 	%p1, %rd56, %rd3;
	@%p1 bra 	$L__BB0_18;
	and.b64  	%rd57, %rd52, -4294967296;
	setp.ne.s64 	%p2, %rd57, 0;
	@%p2 bra 	$L__BB0_3;
	cvt.u32.u64 	%r5, %rd52;
	cvt.u32.u64 	%r6, %rd3;
	div.u32 	%r7, %r6, %r5;
	mul.lo.s32 	%r8, %r7, %r5;
	sub.s32 	%r9, %r6, %r8;
	cvt.u64.u32 	%rd177, %r7;
	cvt.u64.u32 	%rd178, %r9;
	bra.uni 	$L__BB0_4;
$L__BB0_3:
	div.s64 	%rd177, %rd3, %rd52;
	mul.lo.s64 	%rd58, %rd177, %rd52;
	sub.s64 	%rd178, %rd3, %rd58;
$L__BB0_4:
	setp.lt.s64 	%p3, %rd53, 1;
	@%p3 bra 	$L__BB0_18;
	mul.lo.s64 	%rd10, %rd177, %rd53;
	mul.lo.s64 	%rd11, %rd178, %rd53;
	add.s64 	%rd12, %rd53, -1;
	and.b64  	%rd13, %rd53, 7;
	and.b64  	%rd14, %rd53, 3;
	and.b64  	%rd15, %rd53, 9223372036854775800;
	and.b64  	%rd16, %rd53, 1;
	shl.b64 	%rd17, %rd52, 3;
	mad.lo.s64 	%rd18, %rd53, %rd10, %rd53;
	mul.lo.s64 	%rd60, %rd53, %rd52;
	shl.b64 	%rd19, %rd60, 6;
	add.s64 	%rd61, %rd10, 2;
	mul.lo.s64 	%rd20, %rd53, %rd61;
	add.s64 	%rd62, %rd10, 3;
	mul.lo.s64 	%rd21, %rd53, %rd62;
	add.s64 	%rd63, %rd10, 4;
	mul.lo.s64 	%rd22, %rd53, %rd63;
	add.s64 	%rd64, %rd10, 5;
	mul.lo.s64 	%rd23, %rd53, %rd64;
	add.s64 	%rd65, %rd10, 6;
	mul.lo.s64 	%rd24, %rd53, %rd65;
	add.s64 	%rd66, %rd10, 7;
	mul.lo.s64 	%rd25, %rd53, %rd66;
	mul.lo.s64 	%rd67, %rd53, %rd53;
	mul.lo.s64 	%rd26, %rd177, %rd67;
	shl.b64 	%rd68, %rd11, 3;
	add.s64 	%rd69, %rd68, %rd2;
	add.s64 	%rd27, %rd69, 32;
	cvta.to.global.u64 	%rd28, %rd51;
	mov.b64 	%rd179, 0;
$L__BB0_6:
	setp.lt.u64 	%p4, %rd12, 7;
	add.s64 	%rd71, %rd179, %rd10;
	shl.b64 	%rd72, %rd71, 3;
	add.s64 	%rd30, %rd28, %rd72;
	mov.b64 	%rd184, 0;
	@%p4 bra 	$L__BB0_9;
	add.s64 	%rd73, %rd18, %rd179;
	shl.b64 	%rd74, %rd178, 3;
	mad.lo.s64 	%rd31, %rd17, %rd73, %rd74;
	add.s64 	%rd75, %rd20, %rd179;
	mad.lo.s64 	%rd32, %rd17, %rd75, %rd74;
	add.s64 	%rd76, %rd21, %rd179;
	mad.lo.s64 	%rd33, %rd17, %rd76, %rd74;
	add.s64 	%rd77, %rd22, %rd179;
	mad.lo.s64 	%rd34, %rd17, %rd77, %rd74;
	add.s64 	%rd78, %rd23, %rd179;
	mad.lo.s64 	%rd35, %rd17, %rd78, %rd74;
	add.s64 	%rd79, %rd24, %rd179;
	mad.lo.s64 	%rd36, %rd17, %rd79, %rd74;
	add.s64 	%rd80, %rd25, %rd179;
	mad.lo.s64 	%rd37, %rd17, %rd80, %rd74;
	add.s64 	%rd81, %rd26, %rd179;
	mad.lo.s64 	%rd82, %rd52, %rd81, %rd178;
	shl.b64 	%rd38, %rd82, 3;
	mov.u64 	%rd180, %rd27;
	mov.u64 	%rd181, %rd1;
	mov.u64 	%rd182, %rd15;
$L__BB0_8:
	.pragma "nounroll";
	ld.global.u64 	%rd83, [%rd30];
	ld.global.u64 	%rd84, [%rd180+-32];
	mul.lo.s64 	%rd85, %rd84, %rd83;
	add.s64 	%rd86, %rd181, %rd38;
	st.global.u64 	[%rd86], %rd85;
	ld.global.u64 	%rd87, [%rd30];
	ld.global.u64 	%rd88, [%rd180+-24];
	mul.lo.s64 	%rd89, %rd88, %rd87;
	add.s64 	%rd90, %rd181, %rd31;
	st.global.u64 	[%rd90], %rd89;
	ld.global.u64 	%rd91, [%rd30];
	ld.global.u64 	%rd92, [%rd180+-16];
	mul.lo.s64 	%rd93, %rd92, %rd91;
	add.s64 	%rd94, %rd181, %rd32;
	st.global.u64 	[%rd94], %rd93;
	ld.global.u64 	%rd95, [%rd30];
	ld.global.u64 	%rd96, [%rd180+-8];
	mul.lo.s64 	%rd97, %rd96, %rd95;
	add.s64 	%rd98, %rd181, %rd33;
	st.global.u64 	[%rd98], %rd97;
	ld.global.u64 	%rd99, [%rd30];
	ld.global.u64 	%rd100, [%rd180];
	mul.lo.s64 	%rd101, %rd100, %rd99;
	add.s64 	%rd102, %rd181, %rd34;
	st.global.u64 	[%rd102], %rd101;
	ld.global.u64 	%rd103, [%rd30];
	ld.global.u64 	%rd104, [%rd180+8];
	mul.lo.s64 	%rd105, %rd104, %rd103;
	add.s64 	%rd106, %rd181, %rd35;
	st.global.u64 	[%rd106], %rd105;
	ld.global.u64 	%rd107, [%rd30];
	ld.global.u64 	%rd108, [%rd180+16];
	mul.lo.s64 	%rd109, %rd108, %rd107;
	add.s64 	%rd110, %rd181, %rd36;
	st.global.u64 	[%rd110], %rd109;
	ld.global.u64 	%rd111, [%rd30];
	ld.global.u64 	%rd112, [%rd180+24];
	mul.lo.s64 	%rd113, %rd112, %rd111;
	add.s64 	%rd114, %rd181, %rd37;
	st.global.u64 	[%rd114], %rd113;
	add.s64 	%rd182, %rd182, -8;
	add.s64 	%rd181, %rd181, %rd19;
	add.s64 	%rd180, %rd180, 64;
	setp.ne.s64 	%p5, %rd182, 0;
	mov.u64 	%rd184, %rd15;
	@%p5 bra 	$L__BB0_8;
$L__BB0_9:
	setp.eq.s64 	%p6, %rd13, 0;
	@%p6 bra 	$L__BB0_17;
	add.s64 	%rd115, %rd13, -1;
	setp.lt.u64 	%p7, %rd115, 3;
	@%p7 bra 	$L__BB0_12;
	ld.global.u64 	%rd116, [%rd30];
	add.s64 	%rd117, %rd184, %rd11;
	shl.b64 	%rd118, %rd117, 3;
	add.s64 	%rd119, %rd2, %rd118;
	ld.global.u64 	%rd120, [%rd119];
	mul.lo.s64 	%rd121, %rd120, %rd116;
	add.s64 	%rd122, %rd184, %rd10;
	mad.lo.s64 	%rd123, %rd122, %rd53, %rd179;
	mad.lo.s64 	%rd124, %rd123, %rd52, %rd178;
	shl.b64 	%rd125, %rd124, 3;
	add.s64 	%rd126, %rd1, %rd125;
	st.global.u64 	[%rd126], %rd121;
	ld.global.u64 	%rd127, [%rd30];
	ld.global.u64 	%rd128, [%rd119+8];
	mul.lo.s64 	%rd129, %rd128, %rd127;
	add.s64 	%rd130, %rd123, %rd53;
	mad.lo.s64 	%rd131, %rd130, %rd52, %rd178;
	shl.b64 	%rd132, %rd131, 3;
	add.s64 	%rd133, %rd1, %rd132;
	st.global.u64 	[%rd133], %rd129;
	ld.global.u64 	%rd134, [%rd30];
	ld.global.u64 	%rd135, [%rd119+16];
	mul.lo.s64 	%rd136, %rd135, %rd134;
	add.s64 	%rd137, %rd130, %rd53;
	mad.lo.s64 	%rd138, %rd137, %rd52, %rd178;
	shl.b64 	%rd139, %rd138, 3;
	add.s64 	%rd140, %rd1, %rd139;
	st.global.u64 	[%rd140], %rd136;
	ld.global.u64 	%rd141, [%rd30];
	ld.global.u64 	%rd142, [%rd119+24];
	mul.lo.s64 	%rd143, %rd142, %rd141;
	add.s64 	%rd144, %rd137, %rd53;
	mad.lo.s64 	%rd145, %rd144, %rd52, %rd178;
	shl.b64 	%rd146, %rd145, 3;
	add.s64 	%rd147, %rd1, %rd146;
	st.global.u64 	[%rd147], %rd143;
	add.s64 	%rd184, %rd184, 4;
$L__BB0_12:
	setp.eq.s64 	%p8, %rd14, 0;
	@%p8 bra 	$L__BB0_17;
	setp.eq.s64 	%p9, %rd14, 1;
	@%p9 bra 	$L__BB0_15;
	ld.global.u64 	%rd148, [%rd30];
	add.s64 	%rd149, %rd184, %rd11;
	shl.b64 	%rd150, %rd149, 3;
	add.s64 	%rd151, %rd2, %rd150;
	ld.global.u64 	%rd152, [%rd151];
	mul.lo.s64 	%rd153, %rd152, %rd148;
	add.s64 	%rd154, %rd184, %rd10;
	mad.lo.s64 	%rd155, %rd154, %rd53, %rd179;
	mad.lo.s64 	%rd156, %rd155, %rd52, %rd178;
	shl.b64 	%rd157, %rd156, 3;
	add.s64 	%rd158, %rd1, %rd157;
	st.global.u64 	[%rd158], %rd153;
	ld.global.u64 	%rd159, [%rd30];
	ld.global.u64 	%rd160, [%rd151+8];
	mul.lo.s64 	%rd161, %rd160, %rd159;
	add.s64 	%rd162, %rd155, %rd53;
	mad.lo.s64 	%rd163, %rd162, %rd52, %rd178;
	shl.b64 	%rd164, %rd163, 3;
	add.s64 	%rd165, %rd1, %rd164;
	st.global.u64 	[%rd165], %rd161;
	add.s64 	%rd184, %rd184, 2;
$L__BB0_15:
	setp.eq.s64 	%p10, %rd16, 0;
	@%p10 bra 	$L__BB0_17;
	ld.global.u64 	%rd166, [%rd30];
	add.s64 	%rd167, %rd184, %rd11;
	shl.b64 	%rd168, %rd167, 3;
	add.s64 	%rd169, %rd2, %rd168;
	ld.global.u64 	%rd170, [%rd169];
	mul.lo.s64 	%rd171, %rd170, %rd166;
	add.s64 	%rd172, %rd184, %rd10;
	mad.lo.s64 	%rd173, %rd172, %rd53, %rd179;
	mad.lo.s64 	%rd174, %rd173, %rd52, %rd178;
	shl.b64 	%rd175, %rd174, 3;
	add.s64 	%rd176, %rd1, %rd175;
	st.global.u64 	[%rd176], %rd171;
$L__BB0_17:
	add.s64 	%rd179, %rd179, 1;
	setp.ne.s64 	%p11, %rd179, %rd53;
	@%p11 bra 	$L__BB0_6;
$L__BB0_18:
	ret;

}
	// .globl	_Z20per_column_AB_kernelPlS_S_ll
.visible .entry _Z20per_column_AB_kernelPlS_S_ll(
	.param .u64 .ptr .align 1 _Z20per_column_AB_kernelPlS_S_ll_param_0,
	.param .u64 .ptr .align 1 _Z20per_column_AB_kernelPlS_S_ll_param_1,
	.param .u64 .ptr .align 1 _Z20per_column_AB_kernelPlS_S_ll_param_2,
	.param .u64 _Z20per_column_AB_kernelPlS_S_ll_param_3,
	.param .u64 _Z20per_column_AB_kernelPlS_S_ll_param_4
)
{
	.reg .pred 	%p<12>;
	.reg .b32 	%r<13>;
	.reg .b64 	%rd<136>;

	ld.param.u64 	%rd36, [_Z20per_column_AB_kernelPlS_S_ll_param_0];
	ld.param.u64 	%rd39, [_Z20per_column_AB_kernelPlS_S_ll_param_1];
	ld.param.u64 	%rd40, [_Z20per_column_AB_kernelPlS_S_ll_param_2];
	ld.param.u64 	%rd37, [_Z20per_column_AB_kernelPlS_S_ll_param_3];
	ld.param.u64 	%rd38, [_Z20per_column_AB_kernelPlS_S_ll_param_4];
	cvta.to.global.u64 	%rd1, %rd40;
	cvta.to.global.u64 	%rd2, %rd39;
	mov.u32 	%r1, %ctaid.x;
	shl.b32 	%r2, %r1, 10;
	mov.u32 	%r3, %tid.y;
	shl.b32 	%r4, %r3, 5;
	mov.u32 	%r5, %tid.x;
	add.s32 	%r6, %r4, %r5;
	add.s32 	%r7, %r6, %r2;
	cvt.u64.u32 	%rd3, %r7;
	mul.lo.s64 	%rd41, %rd38, %rd38;
	setp.le.u64 	%p1, %rd41, %rd3;
	@%p1 bra 	$L__BB1_18;
	and.b64  	%rd42, %rd38, -4294967296;
	setp.ne.s64 	%p2, %rd42, 0;
	@%p2 bra 	$L__BB1_3;
	cvt.u32.u64 	%r8, %rd38;
	cvt.u32.u64 	%r9, %rd3;
	div.u32 	%r10, %r9, %r8;
	mul.lo.s32 	%r11, %r10, %r8;
	sub.s32 	%r12, %r9, %r11;
	cvt.u64.u32 	%rd127, %r10;
	cvt.u64.u32 	%rd128, %r12;
	bra.uni 	$L__BB1_4;
$L__BB1_3:
	div.s64 	%rd127, %rd3, %rd38;
	mul.lo.s64 	%rd43, %rd127, %rd38;
	sub.s64 	%rd128, %rd3, %rd43;
$L__BB1_4:
	setp.lt.s64 	%p3, %rd37, 1;
	@%p3 bra 	$L__BB1_18;
	and.b64  	%rd10, %rd37, 7;
	and.b64  	%rd11, %rd37, 3;
	and.b64  	%rd12, %rd37, 9223372036854775800;
	and.b64  	%rd13, %rd37, 1;
	shl.b64 	%rd14, %rd38, 6;
	shl.b64 	%rd15, %rd37, 3;
	shl.b64 	%rd16, %rd38, 3;
	cvta.to.global.u64 	%rd17, %rd36;
	mov.b64 	%rd129, 0;
$L__BB1_6:
	setp.lt.u64 	%p4, %rd37, 8;
	mul.lo.s64 	%rd46, %rd129, %rd38;
	add.s64 	%rd47, %rd46, %rd127;
	shl.b64 	%rd48, %rd47, 3;
	add.s64 	%rd19, %rd17, %rd48;
	add.s64 	%rd49, %rd46, %rd128;
	mad.lo.s64 	%rd20, %rd49, %rd38, %rd127;
	mul.lo.s64 	%rd21, %rd20, %rd37;
	mov.b64 	%rd134, 0;
	@%p4 bra 	$L__BB1_9;
	shl.b64 	%rd50, %rd128, 3;
	add.s64 	%rd131, %rd2, %rd50;
	mad.lo.s64 	%rd51, %rd15, %rd20, %rd1;
	add.s64 	%rd130, %rd51, 32;
	mov.u64 	%rd132, %rd12;
$L__BB1_8:
	.pragma "nounroll";
	ld.global.u64 	%rd52, [%rd19];
	ld.global.u64 	%rd53, [%rd131];
	mul.lo.s64 	%rd54, %rd53, %rd52;
	st.global.u64 	[%rd130+-32], %rd54;
	ld.global.u64 	%rd55, [%rd19];
	add.s64 	%rd56, %rd131, %rd16;
	ld.global.u64 	%rd57, [%rd56];
	mul.lo.s64 	%rd58, %rd57, %rd55;
	st.global.u64 	[%rd130+-24], %rd58;
	ld.global.u64 	%rd59, [%rd19];
	add.s64 	%rd60, %rd56, %rd16;
	ld.global.u64 	%rd61, [%rd60];
	mul.lo.s64 	%rd62, %rd61, %rd59;
	st.global.u64 	[%rd130+-16], %rd62;
	ld.global.u64 	%rd63, [%rd19];
	add.s64 	%rd64, %rd60, %rd16;
	ld.global.u64 	%rd65, [%rd64];
	mul.lo.s64 	%rd66, %rd65, %rd63;
	st.global.u64 	[%rd130+-8], %rd66;
	ld.global.u64 	%rd67, [%rd19];
	add.s64 	%rd68, %rd64, %rd16;
	ld.global.u64 	%rd69, [%rd68];
	mul.lo.s64 	%rd70, %rd69, %rd67;
	st.global.u64 	[%rd130], %rd70;
	ld.global.u64 	%rd71, [%rd19];
	add.s64 	%rd72, %rd68, %rd16;
	ld.global.u64 	%rd73, [%rd72];
	mul.lo.s64 	%rd74, %rd73, %rd71;
	st.global.u64 	[%rd130+8], %rd74;
	ld.global.u64 	%rd75, [%rd19];
	add.s64 	%rd76, %rd72, %rd16;
	ld.global.u64 	%rd77, [%rd76];
	mul.lo.s64 	%rd78, %rd77, %rd75;
	st.global.u64 	[%rd130+16], %rd78;
	ld.global.u64 	%rd79, [%rd19];
	add.s64 	%rd80, %rd76, %rd16;
	ld.global.u64 	%rd81, [%rd80];
	mul.lo.s64 	%rd82, %rd81, %rd79;
	st.global.u64 	[%rd130+24], %rd82;
	add.s64 	%rd132, %rd132, -8;
	add.s64 	%rd131, %rd131, %rd14;
	add.s64 	%rd130, %rd130, 64;
	setp.ne.s64 	%p5, %rd132, 0;
	mov.u64 	%rd134, %rd12;
	@%p5 bra 	$L__BB1_8;
$L__BB1_9:
	setp.eq.s64 	%p6, %rd10, 0;
	@%p6 bra 	$L__BB1_17;
	add.s64 	%rd83, %rd10, -1;
	setp.lt.u64 	%p7, %rd83, 3;
	@%p7 bra 	$L__BB1_12;
	ld.global.u64 	%rd84, [%rd19];
	mad.lo.s64 	%rd85, %rd134, %rd38, %rd128;
	shl.b64 	%rd86, %rd85, 3;
	add.s64 	%rd87, %rd2, %rd86;
	ld.global.u64 	%rd88, [%rd87];
	mul.lo.s64 	%rd89, %rd88, %rd84;
	add.s64 	%rd90, %rd134, %rd21;
	shl.b64 	%rd91, %rd90, 3;
	add.s64 	%rd92, %rd1, %rd91;
	st.global.u64 	[%rd92], %rd89;
	ld.global.u64 	%rd93, [%rd19];
	add.s64 	%rd94, %rd87, %rd16;
	ld.global.u64 	%rd95, [%rd94];
	mul.lo.s64 	%rd96, %rd95, %rd93;
	st.global.u64 	[%rd92+8], %rd96;
	ld.global.u64 	%rd97, [%rd19];
	add.s64 	%rd98, %rd94, %rd16;
	ld.global.u64 	%rd99, [%rd98];
	mul.lo.s64 	%rd100, %rd99, %rd97;
	st.global.u64 	[%rd92+16], %rd100;
	ld.global.u64 	%rd101, [%rd19];
	add.s64 	%rd102, %rd98, %rd16;
	ld.global.u64 	%rd103, [%rd102];
	mul.lo.s64 	%rd104, %rd103, %rd101;
	st.global.u64 	[%rd92+24], %rd104;
	add.s64 	%rd134, %rd134, 4;
$L__BB1_12:
	setp.eq.s64 	%p8, %rd11, 0;
	@%p8 bra 	$L__BB1_17;
	setp.eq.s64 	%p9, %rd11, 1;
	@%p9 bra 	$L__BB1_15;
	ld.global.u64 	%rd105, [%rd19];
	mad.lo.s64 	%rd106, %rd134, %rd38, %rd128;
	shl.b64 	%rd107, %rd106, 3;
	add.s64 	%rd108, %rd2, %rd107;
	ld.global.u64 	%rd109, [%rd108];
	mul.lo.s64 	%rd110, %rd109, %rd105;
	add.s64 	%rd111, %rd134, %rd21;
	shl.b64 	%rd112, %rd111, 3;
	add.s64 	%rd113, %rd1, %rd112;
	st.global.u64 	[%rd113], %rd110;
	ld.global.u64 	%rd114, [%rd19];
	add.s64 	%rd115, %rd108, %rd16;
	ld.global.u64 	%rd116, [%rd115];
	mul.lo.s64 	%rd117, %rd116, %rd114;
	st.global.u64 	[%rd113+8], %rd117;
	add.s64 	%rd134, %rd134, 2;
$L__BB1_15:
	setp.eq.s64 	%p10, %rd13, 0;
	@%p10 bra 	$L__BB1_17;
	ld.global.u64 	%rd118, [%rd19];
	mad.lo.s64 	%rd119, %rd134, %rd38, %rd128;
	shl.b64 	%rd120, %rd119, 3;
	add.s64 	%rd121, %rd2, %rd120;
	ld.global.u64 	%rd122, [%rd121];
	mul.lo.s64 	%rd123, %rd122, %rd118;
	add.s64 	%rd124, %rd134, %rd21;
	shl.b64 	%rd125, %rd124, 3;
	add.s64 	%rd126, %rd1, %rd125;
	st.global.u64 	[%rd126], %rd123;
$L__BB1_17:
	add.s64 	%rd129, %rd129, 1;
	setp.ne.s64 	%p11, %rd129, %rd37;
	@%p11 bra 	$L__BB1_6;
$L__BB1_18:
	ret;

}
	// .globl	_Z18per_element_kernelPlS_S_ll
.visible .entry _Z18per_element_kernelPlS_S_ll(
	.param .u64 .ptr .align 1 _Z18per_element_kernelPlS_S_ll_param_0,
	.param .u64 .ptr .align 1 _Z18per_element_kernelPlS_S_ll_param_1,
	.param .u64 .ptr .align 1 _Z18per_element_kernelPlS_S_ll_param_2,
	.param .u64 _Z18per_element_kernelPlS_S_ll_param_3,
	.param .u64 _Z18per_element_kernelPlS_S_ll_param_4
)
{
	.reg .pred 	%p<5>;
	.reg .b32 	%r<24>;
	.reg .b64 	%rd<52>;

	ld.param.u64 	%rd18, [_Z18per_element_kernelPlS_S_ll_param_0];
	ld.param.u64 	%rd19, [_Z18per_element_kernelPlS_S_ll_param_1];
	ld.param.u64 	%rd20, [_Z18per_element_kernelPlS_S_ll_param_2];
	ld.param.u64 	%rd21, [_Z18per_element_kernelPlS_S_ll_param_3];
	ld.param.u64 	%rd22, [_Z18per_element_kernelPlS_S_ll_param_4];
	mov.u32 	%r1, %nctaid.y;
	mov.u32 	%r2, %ntid.x;
	mov.u32 	%r3, %ntid.y;
	mov.u32 	%r4, %ctaid.x;
	mov.u32 	%r5, %ctaid.y;
	mov.u32 	%r6, %tid.x;
	mov.u32 	%r7, %tid.y;
	mad.lo.s32 	%r8, %r4, %r1, %r5;
	mad.lo.s32 	%r9, %r8, %r2, %r6;
	mad.lo.s32 	%r10, %r9, %r3, %r7;
	cvt.u64.u32 	%rd1, %r10;
	mul.lo.s64 	%rd2, %rd22, %rd21;
	mul.lo.s64 	%rd23, %rd2, %rd2;
	setp.le.s64 	%p1, %rd23, %rd1;
	@%p1 bra 	$L__BB2_11;
	and.b64  	%rd24, %rd2, -4294967296;
	setp.ne.s64 	%p2, %rd24, 0;
	@%p2 bra 	$L__BB2_3;
	cvt.u32.u64 	%r11, %rd2;
	cvt.u32.u64 	%r12, %rd1;
	div.u32 	%r13, %r12, %r11;
	mul.lo.s32 	%r14, %r13, %r11;
	sub.s32 	%r15, %r12, %r14;
	cvt.u64.u32 	%rd47, %r13;
	cvt.u64.u32 	%rd48, %r15;
	bra.uni 	$L__BB2_4;
$L__BB2_3:
	div.s64 	%rd47, %rd1, %rd2;
	mul.lo.s64 	%rd25, %rd47, %rd2;
	sub.s64 	%rd48, %rd1, %rd25;
$L__BB2_4:
	or.b64  	%rd26, %rd47, %rd22;
	and.b64  	%rd27, %rd26, -4294967296;
	setp.ne.s64 	%p3, %rd27, 0;
	@%p3 bra 	$L__BB2_6;
	cvt.u32.u64 	%r16, %rd22;
	cvt.u32.u64 	%r17, %rd47;
	rem.u32 	%r18, %r17, %r16;
	cvt.u64.u32 	%rd49, %r18;
	bra.uni 	$L__BB2_7;
$L__BB2_6:
	rem.s64 	%rd49, %rd47, %rd22;
$L__BB2_7:
	or.b64  	%rd28, %rd48, %rd21;
	and.b64  	%rd29, %rd28, -4294967296;
	setp.ne.s64 	%p4, %rd29, 0;
	@%p4 bra 	$L__BB2_9;
	cvt.u32.u64 	%r19, %rd21;
	cvt.u32.u64 	%r20, %rd48;
	div.u32 	%r21, %r20, %r19;
	mul.lo.s32 	%r22, %r21, %r19;
	sub.s32 	%r23, %r20, %r22;
	cvt.u64.u32 	%rd50, %r21;
	cvt.u64.u32 	%rd51, %r23;
	bra.uni 	$L__BB2_10;
$L__BB2_9:
	div.s64 	%rd50, %rd48, %rd21;
	mul.lo.s64 	%rd30, %rd50, %rd21;
	sub.s64 	%rd51, %rd48, %rd30;
$L__BB2_10:
	sub.s64 	%rd31, %rd47, %rd49;
	add.s64 	%rd32, %rd31, %rd50;
	cvta.to.global.u64 	%rd33, %rd18;
	shl.b64 	%rd34, %rd32, 3;
	add.s64 	%rd35, %rd33, %rd34;
	ld.global.u64 	%rd36, [%rd35];
	mad.lo.s64 	%rd37, %rd51, %rd22, %rd49;
	cvta.to.global.u64 	%rd38, %rd19;
	shl.b64 	%rd39, %rd37, 3;
	add.s64 	%rd40, %rd38, %rd39;
	ld.global.u64 	%rd41, [%rd40];
	mul.lo.s64 	%rd42, %rd41, %rd36;
	mad.lo.s64 	%rd43, %rd2, %rd47, %rd48;
	cvta.to.global.u64 	%rd44, %rd20;
	shl.b64 	%rd45, %rd43, 3;
	add.s64 	%rd46, %rd44, %rd45;
	st.global.u64 	[%rd46], %rd42;
$L__BB2_11:
	ret;

}


// ===== COMPILED SASS (sm_100) =====

	.target	sm_100

	.elftype	@"ET_EXEC"


//--------------------- .note.nv.tkinfo           --------------------------
	.section	.note.nv.tkinfo,"",@"SHT_NOTE"
	.sectionflags	@"SHF_NOTE_NV_TKINFO"
	.tkinfo
        /*0018*/ 	.word	0x00000002
        /*0030*/ 	.string	""
        /*0030*/ 	.string	"ptxas"
        /*0030*/ 	.string	"Cuda compilation tools, release 13.0, V13.0.88"
        /*0030*/ 	.string	"Build cuda_13.0.r13.0/compiler.36424714_0"
        /*0030*/ 	.string	"-arch sm_100 -m 64 "



//--------------------- .note.nv.cuinfo           --------------------------
	.section	.note.nv.cuinfo,"",@"SHT_NOTE"
	.sectionflags	@"SHF_NOTE_NV_CUINFO"
        /*0018*/ 	.short	0x0002
        /*001a*/ 	.short	0x0064
        /*001c*/ 	.short	0x0082
	.zero		2


//--------------------- .nv.info                  --------------------------
	.section	.nv.info,"",@"SHT_CUDA_INFO"
	.align	4


	//----- nvinfo : EIATTR_REGCOUNT
	.align		4
        /*0000*/ 	.byte	0x04, 0x2f
        /*0002*/ 	.short	(.L_1 - .L_0)
	.align		4
.L_0:
        /*0004*/ 	.word	index@(_Z17per_row_AB_kernelPlS_S_ll)
        /*0008*/ 	.word	0x00000038


	//----- nvinfo : EIATTR_FRAME_SIZE
	.align		4
.L_1:
        /*000c*/ 	.byte	0x04, 0x11
        /*000e*/ 	.short	(.L_3 - .L_2)
	.align		4
.L_2:
        /*0010*/ 	.word	index@($__internal_3_$__cuda_sm20_div_s64)
        /*0014*/ 	.word	0x00000000


	//----- nvinfo : EIATTR_FRAME_SIZE
	.align		4
.L_3:
        /*0018*/ 	.byte	0x04, 0x11
        /*001a*/ 	.short	(.L_5 - .L_4)
	.align		4
.L_4:
        /*001c*/ 	.word	index@(_Z17per_row_AB_kernelPlS_S_ll)
        /*0020*/ 	.word	0x00000000


	//----- nvinfo : EIATTR_REGCOUNT
	.align		4
.L_5:
        /*0024*/ 	.byte	0x04, 0x2f
        /*0026*/ 	.short	(.L_7 - .L_6)
	.align		4
.L_6:
        /*0028*/ 	.word	index@(_Z20per_column_AB_kernelPlS_S_ll)
        /*002c*/ 	.word	0x00000020


	//----- nvinfo : EIATTR_FRAME_SIZE
	.align		4
.L_7:
        /*0030*/ 	.byte	0x04, 0x11
        /*0032*/ 	.short	(.L_9 - .L_8)
	.align		4
.L_8:
        /*0034*/ 	.word	index@($__internal_2_$__cuda_sm20_div_s64)
        /*0038*/ 	.word	0x00000000


	//----- nvinfo : EIATTR_FRAME_SIZE
	.align		4
.L_9:
        /*003c*/ 	.byte	0x04, 0x11
        /*003e*/ 	.short	(.L_11 - .L_10)
	.align		4
.L_10:
        /*0040*/ 	.word	index@(_Z20per_column_AB_kernelPlS_S_ll)
        /*0044*/ 	.word	0x00000000


	//----- nvinfo : EIATTR_REGCOUNT
	.align		4
.L_11:
        /*0048*/ 	.byte	0x04, 0x2f
        /*004a*/ 	.short	(.L_13 - .L_12)
	.align		4
.L_12:
        /*004c*/ 	.word	index@(_Z18per_element_kernelPlS_S_ll)
        /*0050*/ 	.word	0x00000018


	//----- nvinfo : EIATTR_FRAME_SIZE
	.align		4
.L_13:
        /*0054*/ 	.byte	0x04, 0x11
        /*0056*/ 	.short	(.L_15 - .L_14)
	.align		4
.L_14:
        /*0058*/ 	.word	index@($__internal_1_$__cuda_sm20_rem_s64)
        /*005c*/ 	.word	0x00000000


	//----- nvinfo : EIATTR_FRAME_SIZE
	.align		4
.L_15:
        /*0060*/ 	.byte	0x04, 0x11
        /*0062*/ 	.short	(.L_17 - .L_16)
	.align		4
.L_16:
        /*0064*/ 	.word	index@($__internal_0_$__cuda_sm20_div_s64)
        /*0068*/ 	.word	0x00000000


	//----- nvinfo : EIATTR_FRAME_SIZE
	.align		4
.L_17:
        /*006c*/ 	.byte	0x04, 0x11
        /*006e*/ 	.short	(.L_19 - .L_18)
	.align		4
.L_18:
        /*0070*/ 	.word	index@(_Z18per_element_kernelPlS_S_ll)
        /*0074*/ 	.word	0x00000000


	//----- nvinfo : EIATTR_MIN_STACK_SIZE
	.align		4
.L_19:
        /*0078*/ 	.byte	0x04, 0x12
        /*007a*/ 	.short	(.L_21 - .L_20)
	.align		4
.L_20:
        /*007c*/ 	.word	index@(_Z18per_element_kernelPlS_S_ll)
        /*0080*/ 	.word	0x00000000


	//----- nvinfo : EIATTR_MIN_STACK_SIZE
	.align		4
.L_21:
        /*0084*/ 	.byte	0x04, 0x12
        /*0086*/ 	.short	(.L_23 - .L_22)
	.align		4
.L_22:
        /*0088*/ 	.word	index@(_Z20per_column_AB_kernelPlS_S_ll)
        /*008c*/ 	.word	0x00000000


	//----- nvinfo : EIATTR_MIN_STACK_SIZE
	.align		4
.L_23:
        /*0090*/ 	.byte	0x04, 0x12
        /*0092*/ 	.short	(.L_25 - .L_24)
	.align		4
.L_24:
        /*0094*/ 	.word	index@(_Z17per_row_AB_kernelPlS_S_ll)
        /*0098*/ 	.word	0x00000000
.L_25:


//--------------------- .nv.compat                --------------------------
	.section	.nv.compat,"",@"SHT_CUDA_COMPAT_INFO"
	.align	4
        /*0000*/ 	.byte	0x02, 0x09, 0x00, 0x00, 0x02, 0x02, 0x01, 0x00, 0x02, 0x05, 0x05, 0x00, 0x03, 0x07, 0x01, 0x01
        /*0010*/ 	.byte	0x02, 0x03, 0x00, 0x00, 0x02, 0x06, 0x01, 0x00, 0x04, 0x0b, 0x08, 0x00, 0x09, 0x00, 0x00, 0x00
        /*0020*/ 	.byte	0x00, 0x00, 0x00, 0x00


//--------------------- .nv.info._Z18per_element_kernelPlS_S_ll --------------------------
	.section	.nv.info._Z18per_element_kernelPlS_S_ll,"",@"SHT_CUDA_INFO"
	.sectionflags	@""
	.align	4


	//----- nvinfo : EIATTR_CUDA_API_VERSION
	.align		4
        /*0000*/ 	.byte	0x04, 0x37
        /*0002*/ 	.short	(.L_27 - .L_26)
.L_26:
        /*0004*/ 	.word	0x00000082


	//----- nvinfo : EIATTR_KPARAM_INFO
	.align		4
.L_27:
        /*0008*/ 	.byte	0x04, 0x17
        /*000a*/ 	.short	(.L_29 - .L_28)
.L_28:
        /*000c*/ 	.word	0x00000000
        /*0010*/ 	.short	0x0004
        /*0012*/ 	.short	0x0020
        /*0014*/ 	.byte	0x00, 0xf0, 0x21, 0x00


	//----- nvinfo : EIATTR_KPARAM_INFO
	.align		4
.L_29:
        /*0018*/ 	.byte	0x04, 0x17
        /*001a*/ 	.short	(.L_31 - .L_30)
.L_30:
        /*001c*/ 	.word	0x00000000
        /*0020*/ 	.short	0x0003
        /*0022*/ 	.short	0x0018
        /*0024*/ 	.byte	0x00, 0xf0, 0x21, 0x00


	//----- nvinfo : EIATTR_KPARAM_INFO
	.align		4
.L_31:
        /*0028*/ 	.byte	0x04, 0x17
        /*002a*/ 	.short	(.L_33 - .L_32)
.L_32:
        /*002c*/ 	.word	0x00000000
        /*0030*/ 	.short	0x0002
        /*0032*/ 	.short	0x0010
        /*0034*/ 	.byte	0x00, 0xf5, 0x21, 0x00


	//----- nvinfo : EIATTR_KPARAM_INFO
	.align		4
.L_33:
        /*0038*/ 	.byte	0x04, 0x17
        /*003a*/ 	.short	(.L_35 - .L_34)
.L_34:
        /*003c*/ 	.word	0x00000000
        /*0040*/ 	.short	0x0001
        /*0042*/ 	.short	0x0008
        /*0044*/ 	.byte	0x00, 0xf5, 0x21, 0x00


	//----- nvinfo : EIATTR_KPARAM_INFO
	.align		4
.L_35:
        /*0048*/ 	.byte	0x04, 0x17
        /*004a*/ 	.short	(.L_37 - .L_36)
.L_36:
        /*004c*/ 	.word	0x00000000
        /*0050*/ 	.short	0x0000
        /*0052*/ 	.short	0x0000
        /*0054*/ 	.byte	0x00, 0xf5, 0x21, 0x00


	//----- nvinfo : EIATTR_SPARSE_MMA_MASK
	.align		4
.L_37:
        /*0058*/ 	.byte	0x03, 0x50
        /*005a*/ 	.short	0x0000


	//----- nvinfo : EIATTR_MAXREG_COUNT
	.align		4
        /*005c*/ 	.byte	0x03, 0x1b
        /*005e*/ 	.short	0x00ff


	//----- nvinfo : EIATTR_MERCURY_ISA_VERSION
	.align		4
        /*0060*/ 	.byte	0x03, 0x5f
        /*0062*/ 	.short	0x0101


	//----- nvinfo : EIATTR_VRC_CTA_INIT_COUNT
	.align		4
        /*0064*/ 	.byte	0x02, 0x4a
	.zero		1
	.zero		1


	//----- nvinfo : EIATTR_EXIT_INSTR_OFFSETS
	.align		4
        /*0068*/ 	.byte	0x04, 0x1c
        /*006a*/ 	.short	(.L_39 - .L_38)


	//   ....[0]....
.L_38:
        /*006c*/ 	.word	0x00000180


	//   ....[1]....
        /*0070*/ 	.word	0x00000a90


	//----- nvinfo : EIATTR_CRS_STACK_SIZE
	.align		4
.L_39:
        /*0074*/ 	.byte	0x04, 0x1e
        /*0076*/ 	.short	(.L_41 - .L_40)
.L_40:
        /*0078*/ 	.word	0x00000000


	//----- nvinfo : EIATTR_CBANK_PARAM_SIZE
	.align		4
.L_41:
        /*007c*/ 	.byte	0x03, 0x19
        /*007e*/ 	.short	0x0028


	//----- nvinfo : EIATTR_PARAM_CBANK
	.align		4
        /*0080*/ 	.byte	0x04, 0x0a
        /*0082*/ 	.short	(.L_43 - .L_42)
	.align		4
.L_42:
        /*0084*/ 	.word	index@(.nv.constant0._Z18per_element_kernelPlS_S_ll)
        /*0088*/ 	.short	0x0380
        /*008a*/ 	.short	0x0028


	//----- nvinfo : EIATTR_SW_WAR
	.align		4
.L_43:
        /*008c*/ 	.byte	0x04, 0x36
        /*008e*/ 	.short	(.L_45 - .L_44)
.L_44:
        /*0090*/ 	.word	0x00000008
.L_45:


//--------------------- .nv.info._Z20per_column_AB_kernelPlS_S_ll --------------------------
	.section	.nv.info._Z20per_column_AB_kernelPlS_S_ll,"",@"SHT_CUDA_INFO"
	.sectionflags	@""
	.align	4


	//----- nvinfo : EIATTR_CUDA_API_VERSION
	.align		4
        /*0000*/ 	.byte	0x04, 0x37
        /*0002*/ 	.short	(.L_47 - .L_46)
.L_46:
        /*0004*/ 	.word	0x00000082


	//----- nvinfo : EIATTR_KPARAM_INFO
	.align		4
.L_47:
        /*0008*/ 	.byte	0x04, 0x17
        /*000a*/ 	.short	(.L_49 - .L_48)
.L_48:
        /*000c*/ 	.word	0x00000000
        /*0010*/ 	.short	0x0004
        /*0012*/ 	.short	0x0020
        /*0014*/ 	.byte	0x00, 0xf0, 0x21, 0x00


	//----- nvinfo : EIATTR_KPARAM_INFO
	.align		4
.L_49:
        /*0018*/ 	.byte	0x04, 0x17
        /*001a*/ 	.short	(.L_51 - .L_50)
.L_50:
        /*001c*/ 	.word	0x00000000
        /*0020*/ 	.short	0x0003
        /*0022*/ 	.short	0x0018
        /*0024*/ 	.byte	0x00, 0xf0, 0x21, 0x00


	//----- nvinfo : EIATTR_KPARAM_INFO
	.align		4
.L_51:
        /*0028*/ 	.byte	0x04, 0x17
        /*002a*/ 	.short	(.L_53 - .L_52)
.L_52:
        /*002c*/ 	.word	0x00000000
        /*0030*/ 	.short	0x0002
        /*0032*/ 	.short	0x0010
        /*0034*/ 	.byte	0x00, 0xf5, 0x21, 0x00


	//----- nvinfo : EIATTR_KPARAM_INFO
	.align		4
.L_53:
        /*0038*/ 	.byte	0x04, 0x17
        /*003a*/ 	.short	(.L_55 - .L_54)
.L_54:
        /*003c*/ 	.word	0x00000000
        /*0040*/ 	.short	0x0001
        /*0042*/ 	.short	0x0008
        /*0044*/ 	.byte	0x00, 0xf5, 0x21, 0x00


	//----- nvinfo : EIATTR_KPARAM_INFO
	.align		4
.L_55:
        /*0048*/ 	.byte	0x04, 0x17
        /*004a*/ 	.short	(.L_57 - .L_56)
.L_56:
        /*004c*/ 	.word	0x00000000
        /*0050*/ 	.short	0x0000
        /*0052*/ 	.short	0x0000
        /*0054*/ 	.byte	0x00, 0xf5, 0x21, 0x00


	//----- nvinfo : EIATTR_SPARSE_MMA_MASK
	.align		4
.L_57:
        /*0058*/ 	.byte	0x03, 0x50
        /*005a*/ 	.short	0x0000


	//----- nvinfo : EIATTR_MAXREG_COUNT
	.align		4
        /*005c*/ 	.byte	0x03, 0x1b
        /*005e*/ 	.short	0x00ff


	//----- nvinfo : EIATTR_MERCURY_ISA_VERSION
	.align		4
        /*0060*/ 	.byte	0x03, 0x5f
        /*0062*/ 	.short	0x0101


	//----- nvinfo : EIATTR_VRC_CTA_INIT_COUNT
	.align		4
        /*0064*/ 	.byte	0x02, 0x4a
	.zero		1
	.zero		1


	//----- nvinfo : EIATTR_EXIT_INSTR_OFFSETS
	.align		4
        /*0068*/ 	.byte	0x04, 0x1c
        /*006a*/ 	.short	(.L_59 - .L_58)


	//   ....[0]....
.L_58:
        /*006c*/ 	.word	0x000000e0


	//   ....[1]....
        /*0070*/ 	.word	0x00000370


	//   ....[2]....
        /*0074*/ 	.word	0x00001440


	//----- nvinfo : EIATTR_CRS_STACK_SIZE
	.align		4
.L_59:
        /*0078*/ 	.byte	0x04, 0x1e
        /*007a*/ 	.short	(.L_61 - .L_60)
.L_60:
        /*007c*/ 	.word	0x00000000


	//----- nvinfo : EIATTR_CBANK_PARAM_SIZE
	.align		4
.L_61:
        /*0080*/ 	.byte	0x03, 0x19
        /*0082*/ 	.short	0x0028


	//----- nvinfo : EIATTR_PARAM_CBANK
	.align		4
        /*0084*/ 	.byte	0x04, 0x0a
        /*0086*/ 	.short	(.L_63 - .L_62)
	.align		4
.L_62:
        /*0088*/ 	.word	index@(.nv.constant0._Z20per_column_AB_kernelPlS_S_ll)
        /*008c*/ 	.short	0x0380
        /*008e*/ 	.short	0x0028


	//----- nvinfo : EIATTR_SW_WAR
	.align		4
.L_63:
        /*0090*/ 	.byte	0x04, 0x36
        /*0092*/ 	.short	(.L_65 - .L_64)
.L_64:
        /*0094*/ 	.word	0x00000008
.L_65:


//--------------------- .nv.info._Z17per_row_AB_kernelPlS_S_ll --------------------------
	.section	.nv.info._Z17per_row_AB_kernelPlS_S_ll,"",@"SHT_CUDA_INFO"
	.sectionflags	@""
	.align	4


	//----- nvinfo : EIATTR_CUDA_API_VERSION
	.align		4
        /*0000*/ 	.byte	0x04, 0x37
        /*0002*/ 	.short	(.L_67 - .L_66)
.L_66:
        /*0004*/ 	.word	0x00000082


	//----- nvinfo : EIATTR_KPARAM_INFO
	.align		4
.L_67:
        /*0008*/ 	.byte	0x04, 0x17
        /*000a*/ 	.short	(.L_69 - .L_68)
.L_68:
        /*000c*/ 	.word	0x00000000
        /*0010*/ 	.short	0x0004
        /*0012*/ 	.short	0x0020
        /*0014*/ 	.byte	0x00, 0xf0, 0x21, 0x00


	//----- nvinfo : EIATTR_KPARAM_INFO
	.align		4
.L_69:
        /*0018*/ 	.byte	0x04, 0x17
        /*001a*/ 	.short	(.L_71 - .L_70)
.L_70:
        /*001c*/ 	.word	0x00000000
        /*0020*/ 	.short	0x0003
        /*0022*/ 	.short	0x0018
        /*0024*/ 	.byte	0x00, 0xf0, 0x21, 0x00


	//----- nvinfo : EIATTR_KPARAM_INFO
	.align		4
.L_71:
        /*0028*/ 	.byte	0x04, 0x17
        /*002a*/ 	.short	(.L_73 - .L_72)
.L_72:
        /*002c*/ 	.word	0x00000000
        /*0030*/ 	.short	0x0002
        /*0032*/ 	.short	0x0010
        /*0034*/ 	.byte	0x00, 0xf5, 0x21, 0x00


	//----- nvinfo : EIATTR_KPARAM_INFO
	.align		4
.L_73:
        /*0038*/ 	.byte	0x04, 0x17
        /*003a*/ 	.short	(.L_75 - .L_74)
.L_74:
        /*003c*/ 	.word	0x00000000
        /*0040*/ 	.short	0x0001
        /*0042*/ 	.short	0x0008
        /*0044*/ 	.byte	0x00, 0xf5, 0x21, 0x00


	//----- nvinfo : EIATTR_KPARAM_INFO
	.align		4
.L_75:
        /*0048*/ 	.byte	0x04, 0x17
        /*004a*/ 	.short	(.L_77 - .L_76)
.L_76:
        /*004c*/ 	.word	0x00000000
        /*0050*/ 	.short	0x0000
        /*0052*/ 	.short	0x0000
        /*0054*/ 	.byte	0x00, 0xf5, 0x21, 0x00


	//----- nvinfo : EIATTR_SPARSE_MMA_MASK
	.align		4
.L_77:
        /*0058*/ 	.byte	0x03, 0x50
        /*005a*/ 	.short	0x0000


	//----- nvinfo : EIATTR_MAXREG_COUNT
	.align		4
        /*005c*/ 	.byte	0x03, 0x1b
        /*005e*/ 	.short	0x00ff


	//----- nvinfo : EIATTR_MERCURY_ISA_VERSION
	.align		4
        /*0060*/ 	.byte	0x03, 0x5f
        /*0062*/ 	.short	0x0101


	//----- nvinfo : EIATTR_VRC_CTA_INIT_COUNT
	.align		4
        /*0064*/ 	.byte	0x02, 0x4a
	.zero		1
	.zero		1


	//----- nvinfo : EIATTR_EXIT_INSTR_OFFSETS
	.align		4
        /*0068*/ 	.byte	0x04, 0x1c
        /*006a*/ 	.short	(.L_79 - .L_78)


	//   ....[0]....
.L_78:
        /*006c*/ 	.word	0x000000d0


	//   ....[1]....
        /*0070*/ 	.word	0x00000350


	//   ....[2]....
        /*0074*/ 	.word	0x00001c50


	//----- nvinfo : EIATTR_CRS_STACK_SIZE
	.align		4
.L_79:
        /*0078*/ 	.byte	0x04, 0x1e
        /*007a*/ 	.short	(.L_81 - .L_80)
.L_80:
        /*007c*/ 	.word	0x00000000


	//----- nvinfo : EIATTR_CBANK_PARAM_SIZE
	.align		4
.L_81:
        /*0080*/ 	.byte	0x03, 0x19
        /*0082*/ 	.short	0x0028


	//----- nvinfo : EIATTR_PARAM_CBANK
	.align		4
        /*0084*/ 	.byte	0x04, 0x0a
        /*0086*/ 	.short	(.L_83 - .L_82)
	.align		4
.L_82:
        /*0088*/ 	.word	index@(.nv.constant0._Z17per_row_AB_kernelPlS_S_ll)
        /*008c*/ 	.short	0x0380
        /*008e*/ 	.short	0x0028


	//----- nvinfo : EIATTR_SW_WAR
	.align		4
.L_83:
        /*0090*/ 	.byte	0x04, 0x36
        /*0092*/ 	.short	(.L_85 - .L_84)
.L_84:
        /*0094*/ 	.word	0x00000008
.L_85:


//--------------------- .nv.callgraph             --------------------------
	.section	.nv.callgraph,"",@"SHT_CUDA_CALLGRAPH"
	.align	4
	.sectionentsize	8
	.align		4
        /*0000*/ 	.word	0x00000000
	.align		4
        /*0004*/ 	.word	0xffffffff
	.align		4
        /*0008*/ 	.word	0x00000000
	.align		4
        /*000c*/ 	.word	0xfffffffe
	.align		4
        /*0010*/ 	.word	0x00000000
	.align		4
        /*0014*/ 	.word	0xfffffffd
	.align		4
        /*0018*/ 	.word	0x00000000
	.align		4
        /*001c*/ 	.word	0xfffffffc


//--------------------- .text._Z18per_element_kernelPlS_S_ll --------------------------
	.section	.text._Z18per_element_kernelPlS_S_ll,"ax",@progbits
	.align	128
        .global         _Z18per_element_kernelPlS_S_ll
        .type           _Z18per_element_kernelPlS_S_ll,@function
        .size           _Z18per_element_kernelPlS_S_ll,(.L_x_28 - _Z18per_element_kernelPlS_S_ll)
        .other          _Z18per_element_kernelPlS_S_ll,@"STO_CUDA_ENTRY STV_DEFAULT"
_Z18per_element_kernelPlS_S_ll:
.text._Z18per_element_kernelPlS_S_ll:
[----:B------:R-:W-:Y:S01]  /*0000*/  LDC R1, c[0x0][0x37c] ;  /* 0x0000df00ff017b82 */ /* 0x000fe20000000800 */
[----:B------:R-:W0:Y:S01]  /*0010*/  S2R R0, SR_CTAID.X ;  /* 0x0000000000007919 */ /* 0x000e220000002500 */
[----:B------:R-:W1:Y:S01]  /*0020*/  LDCU.64 UR8, c[0x0][0x3a0] ;  /* 0x00007400ff0877ac */ /* 0x000e620008000a00 */
[----:B------:R-:W0:Y:S01]  /*0030*/  S2R R3, SR_CTAID.Y ;  /* 0x0000000000037919 */ /* 0x000e220000002600 */
[----:B------:R-:W1:Y:S01]  /*0040*/  LDCU.64 UR10, c[0x0][0x398] ;  /* 0x00007300ff0a77ac */ /* 0x000e620008000a00 */
[----:B------:R-:W2:Y:S01]  /*0050*/  S2R R5, SR_TID.X ;  /* 0x0000000000057919 */ /* 0x000ea20000002100 */
[----:B------:R-:W0:Y:S01]  /*0060*/  LDCU UR7, c[0x0][0x374] ;  /* 0x00006e80ff0777ac */ /* 0x000e220008000800 */
[----:B------:R-:W3:Y:S01]  /*0070*/  S2R R7, SR_TID.Y ;  /* 0x0000000000077919 */ /* 0x000ee20000002200 */
[----:B------:R-:W2:Y:S01]  /*0080*/  LDCU UR12, c[0x0][0x360] ;  /* 0x00006c00ff0c77ac */ /* 0x000ea20008000800 */
[----:B-1----:R-:W-:Y:S01]  /*0090*/  UIMAD UR6, UR9, UR10, URZ ;  /* 0x0000000a090672a4 */ /* 0x002fe2000f8e02ff */
[----:B------:R-:W3:Y:S01]  /*00a0*/  LDCU UR9, c[0x0][0x364] ;  /* 0x00006c80ff0977ac */ /* 0x000ee20008000800 */
[----:B------:R-:W-:-:S02]  /*00b0*/  UIMAD.WIDE.U32 UR4, UR8, UR10, URZ ;  /* 0x0000000a080472a5 */ /* 0x000fc4000f8e00ff */
[----:B------:R-:W-:Y:S02]  /*00c0*/  UIMAD UR6, UR8, UR11, UR6 ;  /* 0x0000000b080672a4 */ /* 0x000fe4000f8e0206 */
[----:B------:R-:W-:Y:S02]  /*00d0*/  UIMAD.WIDE.U32 UR10, UR4, UR4, URZ ;  /* 0x00000004040a72a5 */ /* 0x000fe4000f8e00ff */
[----:B------:R-:W-:Y:S01]  /*00e0*/  UIADD3 UR8, UPT, UPT, UR5, UR6, URZ ;  /* 0x0000000605087290 */ /* 0x000fe2000fffe0ff */
[----:B0-----:R-:W-:-:S03]  /*00f0*/  IMAD R0, R0, UR7, R3 ;  /* 0x0000000700007c24 */ /* 0x001fc6000f8e0203 */
[----:B------:R-:W-:Y:S01]  /*0100*/  UIMAD UR6, UR8, UR4, URZ ;  /* 0x00000004080672a4 */ /* 0x000fe2000f8e02ff */
[----:B--2---:R-:W-:-:S03]  /*0110*/  IMAD R0, R0, UR12, R5 ;  /* 0x0000000c00007c24 */ /* 0x004fc6000f8e0205 */
[----:B------:R-:W-:Y:S01]  /*0120*/  UIMAD UR6, UR8, UR4, UR6 ;  /* 0x00000004080672a4 */ /* 0x000fe2000f8e0206 */
[----:B---3--:R-:W-:-:S03]  /*0130*/  IMAD R4, R0, UR9, R7 ;  /* 0x0000000900047c24 */ /* 0x008fc6000f8e0207 */
[----:B------:R-:W-:Y:S02]  /*0140*/  UIADD3 UR6, UPT, UPT, UR11, UR6, URZ ;  /* 0x000000060b067290 */ /* 0x000fe4000fffe0ff */
[----:B------:R-:W-:-:S04]  /*0150*/  ISETP.LT.U32.AND P0, PT, R4, UR10, PT ;  /* 0x0000000a04007c0c */ /* 0x000fc8000bf01070 */
[----:B------:R-:W-:-:S05]  /*0160*/  IMAD.U32 R0, RZ, RZ, UR6 ;  /* 0x00000006ff007e24 */ /* 0x000fca000f8e00ff */
[----:B------:R-:W-:-:S13]  /*0170*/  ISETP.GT.AND.EX P0, PT, R0, RZ, PT, P0 ;  /* 0x000000ff0000720c */ /* 0x000fda0003f04300 */
[----:B------:R-:W-:Y:S05]  /*0180*/  @!P0 EXIT ;  /* 0x000000000000894d */ /* 0x000fea0003800000 */
[----:B------:R-:W-:-:S09]  /*0190*/  UISETP.NE.U32.AND UP0, UPT, UR8, URZ, UPT ;  /* 0x000000ff0800728c */ /* 0x000fd2000bf05070 */
[----:B------:R-:W-:Y:S05]  /*01a0*/  BRA.U UP0, `(.L_x_0) ;  /* 0x0000000100607547 */ /* 0x000fea000b800000 */
[----:B------:R-:W0:Y:S01]  /*01b0*/  I2F.U32.RP R0, UR4 ;  /* 0x0000000400007d06 */ /* 0x000e220008209000 */
[----:B------:R-:W-:Y:S01]  /*01c0*/  ISETP.NE.U32.AND P2, PT, RZ, UR4, PT ;  /* 0x00000004ff007c0c */ /* 0x000fe2000bf45070 */
[----:B------:R-:W-:-:S06]  /*01d0*/  IMAD.MOV.U32 R9, RZ, RZ, RZ ;  /* 0x000000ffff097224 */ /* 0x000fcc00078e00ff */
[----:B0-----:R-:W0:Y:S02]  /*01e0*/  MUFU.RCP R0, R0 ;  /* 0x0000000000007308 */ /* 0x001e240000001000 */
[----:B0-----:R-:W-:-:S06]  /*01f0*/  VIADD R2, R0, 0xffffffe ;  /* 0x0ffffffe00027836 */ /* 0x001fcc0000000000 */
[----:B------:R0:W1:Y:S02]  /*0200*/  F2I.FTZ.U32.TRUNC.NTZ R3, R2 ;  /* 0x0000000200037305 */ /* 0x000064000021f000 */
[----:B0-----:R-:W-:Y:S01]  /*0210*/  IMAD.MOV.U32 R2, RZ, RZ, RZ ;  /* 0x000000ffff027224 */ /* 0x001fe200078e00ff */
[----:B-1----:R-:W-:-:S05]  /*0220*/  IADD3 R5, PT, PT, RZ, -R3, RZ ;  /* 0x80000003ff057210 */ /* 0x002fca0007ffe0ff */
[----:B------:R-:W-:-:S04]  /*0230*/  IMAD R5, R5, UR4, RZ ;  /* 0x0000000405057c24 */ /* 0x000fc8000f8e02ff */
[----:B------:R-:W-:-:S06]  /*0240*/  IMAD.HI.U32 R3, R3, R5, R2 ;  /* 0x0000000503037227 */ /* 0x000fcc00078e0002 */
[----:B------:R-:W-:-:S04]  /*0250*/  IMAD.HI.U32 R3, R3, R4, RZ ;  /* 0x0000000403037227 */ /* 0x000fc800078e00ff */
[----:B------:R-:W-:-:S04]  /*0260*/  IMAD.MOV R5, RZ, RZ, -R3 ;  /* 0x000000ffff057224 */ /* 0x000fc800078e0a03 */
[----:B------:R-:W-:-:S05]  /*0270*/  IMAD R5, R5, UR4, R4 ;  /* 0x0000000405057c24 */ /* 0x000fca000f8e0204 */
[----:B------:R-:W-:-:S13]  /*0280*/  ISETP.GE.U32.AND P0, PT, R5, UR4, PT ;  /* 0x0000000405007c0c */ /* 0x000fda000bf06070 */
[----:B------:R-:W-:Y:S01]  /*0290*/  @P0 IADD3 R5, PT, PT, R5, -UR4, RZ ;  /* 0x8000000405050c10 */ /* 0x000fe2000fffe0ff */
[----:B------:R-:W-:-:S03]  /*02a0*/  @P0 VIADD R3, R3, 0x1 ;  /* 0x0000000103030836 */ /* 0x000fc60000000000 */
[----:B------:R-:W-:-:S13]  /*02b0*/  ISETP.GE.U32.AND P1, PT, R5, UR4, PT ;  /* 0x0000000405007c0c */ /* 0x000fda000bf26070 */
[----:B------:R-:W-:Y:S01]  /*02c0*/  @P1 VIADD R3, R3, 0x1 ;  /* 0x0000000103031836 */ /* 0x000fe20000000000 */
[----:B------:R-:W-:-:S04]  /*02d0*/  @!P2 LOP3.LUT R3, RZ, UR4, RZ, 0x33, !PT ;  /* 0x00000004ff03ac12 */ /* 0x000fc8000f8e33ff */
[----:B------:R-:W-:-:S05]  /*02e0*/  IADD3 R5, PT, PT, -R3, RZ, RZ ;  /* 0x000000ff03057210 */ /* 0x000fca0007ffe1ff */
[----:B------:R-:W-:Y:S02]  /*02f0*/  IMAD R8, R5, UR4, R4 ;  /* 0x0000000405087c24 */ /* 0x000fe4000f8e0204 */
[----:B------:R-:W-:Y:S02]  /*0300*/  HFMA2 R5, -RZ, RZ, 0, 0 ;  /* 0x00000000ff057431 */ /* 0x000fe400000001ff */
[----:B------:R-:W-:Y:S01]  /*0310*/  IMAD.MOV.U32 R4, RZ, RZ, R3 ;  /* 0x000000ffff047224 */ /* 0x000fe200078e0003 */
[----:B------:R-:W-:Y:S06]  /*0320*/  BRA `(.L_x_1) ;  /* 0x0000000000407947 */ /* 0x000fec0003800000 */
.L_x_0:
[----:B------:R-:W-:Y:S01]  /*0330*/  IMAD.U32 R14, RZ, RZ, UR4 ;  /* 0x00000004ff0e7e24 */ /* 0x000fe2000f8e00ff */
[----:B------:R-:W-:Y:S01]  /*0340*/  MOV R8, R4 ;  /* 0x0000000400087202 */ /* 0x000fe20000000f00 */
[----:B------:R-:W-:Y:S01]  /*0350*/  IMAD.U32 R15, RZ, RZ, UR5 ;  /* 0x00000005ff0f7e24 */ /* 0x000fe2000f8e00ff */
[----:B------:R-:W-:Y:S01]  /*0360*/  MOV R0, 0x3a0 ;  /* 0x000003a000007802 */ /* 0x000fe20000000f00 */
[----:B------:R-:W-:Y:S02]  /*0370*/  IMAD.MOV.U32 R9, RZ, RZ, RZ ;  /* 0x000000ffff097224 */ /* 0x000fe400078e00ff */
[----:B------:R-:W-:-:S07]  /*0380*/  IMAD.U32 R12, RZ, RZ, UR8 ;  /* 0x00000008ff0c7e24 */ /* 0x000fce000f8e00ff */
[----:B------:R-:W-:Y:S05]  /*0390*/  CALL.REL.NOINC `($__internal_0_$__cuda_sm20_div_s64) ;  /* 0x0000000400c07944 */ /* 0x000fea0003c00000 */
[----:B------:R-:W-:Y:S01]  /*03a0*/  IADD3 R7, P0, PT, RZ, -R2, RZ ;  /* 0x80000002ff077210 */ /* 0x000fe20007f1e0ff */
[----:B------:R-:W-:-:S03]  /*03b0*/  IMAD.MOV.U32 R5, RZ, RZ, RZ ;  /* 0x000000ffff057224 */ /* 0x000fc600078e00ff */
[----:B------:R-:W-:Y:S01]  /*03c0*/  IADD3.X R0, PT, PT, RZ, ~R3, RZ, P0, !PT ;  /* 0x80000003ff007210 */ /* 0x000fe200007fe4ff */
[----:B------:R-:W-:Y:S01]  /*03d0*/  IMAD.WIDE.U32 R8, R7, UR4, R4 ;  /* 0x0000000407087c25 */ /* 0x000fe2000f8e0004 */
[----:B------:R-:W-:-:S03]  /*03e0*/  MOV R4, R2 ;  /* 0x0000000200047202 */ /* 0x000fc60000000f00 */
[----:B------:R-:W-:-:S04]  /*03f0*/  IMAD R0, R0, UR4, RZ ;  /* 0x0000000400007c24 */ /* 0x000fc8000f8e02ff */
[----:B------:R-:W-:-:S04]  /*0400*/  IMAD R5, R7, UR8, R0 ;  /* 0x0000000807057c24 */ /* 0x000fc8000f8e0200 */
[----:B------:R-:W-:Y:S02]  /*0410*/  IMAD.IADD R9, R9, 0x1, R5 ;  /* 0x0000000109097824 */ /* 0x000fe400078e0205 */
[----:B------:R-:W-:-:S07]  /*0420*/  IMAD.MOV.U32 R5, RZ, RZ, R3 ;  /* 0x000000ffff057224 */ /* 0x000fce00078e0003 */
.L_x_1:
[----:B------:R-:W0:Y:S01]  /*0430*/  LDCU UR6, c[0x0][0x3a4] ;  /* 0x00007480ff0677ac */ /* 0x000e220008000800 */
[----:B------:R-:W-:Y:S01]  /*0440*/  BSSY.RECONVERGENT B0, `(.L_x_2) ;  /* 0x000001c000007945 */ /* 0x000fe20003800200 */
[----:B0-----:R-:W-:-:S04]  /*0450*/  LOP3.LUT R0, R5, UR6, RZ, 0xfc, !PT ;  /* 0x0000000605007c12 */ /* 0x001fc8000f8efcff */
[----:B------:R-:W-:-:S13]  /*0460*/  ISETP.NE.U32.AND P0, PT, R0, RZ, PT ;  /* 0x000000ff0000720c */ /* 0x000fda0003f05070 */
[----:B------:R-:W-:Y:S05]  /*0470*/  @P0 BRA `(.L_x_3) ;  /* 0x0000000000500947 */ /* 0x000fea0003800000 */
[----:B------:R-:W0:Y:S02]  /*0480*/  LDCU UR6, c[0x0][0x3a0] ;  /* 0x00007400ff0677ac */ /* 0x000e240008000800 */
[----:B0-----:R-:W0:Y:S01]  /*0490*/  I2F.U32.RP R0, UR6 ;  /* 0x0000000600007d06 */ /* 0x001e220008209000 */
[----:B------:R-:W-:-:S07]  /*04a0*/  ISETP.NE.U32.AND P1, PT, RZ, UR6, PT ;  /* 0x00000006ff007c0c */ /* 0x000fce000bf25070 */
[----:B0-----:R-:W0:Y:S02]  /*04b0*/  MUFU.RCP R0, R0 ;  /* 0x0000000000007308 */ /* 0x001e240000001000 */
[----:B0-----:R-:W-:-:S06]  /*04c0*/  VIADD R2, R0, 0xffffffe ;  /* 0x0ffffffe00027836 */ /* 0x001fcc0000000000 */
[----:B------:R0:W1:Y:S02]  /*04d0*/  F2I.FTZ.U32.TRUNC.NTZ R3, R2 ;  /* 0x0000000200037305 */ /* 0x000064000021f000 */
[----:B0-----:R-:W-:Y:S01]  /*04e0*/  IMAD.MOV.U32 R2, RZ, RZ, RZ ;  /* 0x000000ffff027224 */ /* 0x001fe200078e00ff */
[----:B-1----:R-:W-:-:S05]  /*04f0*/  IADD3 R7, PT, PT, RZ, -R3, RZ ;  /* 0x80000003ff077210 */ /* 0x002fca0007ffe0ff */
[----:B------:R-:W-:-:S04]  /*0500*/  IMAD R7, R7, UR6, RZ ;  /* 0x0000000607077c24 */ /* 0x000fc8000f8e02ff */
[----:B------:R-:W-:-:S04]  /*0510*/  IMAD.HI.U32 R3, R3, R7, R2 ;  /* 0x0000000703037227 */ /* 0x000fc800078e0002 */
[----:B------:R-:W-:Y:S02]  /*0520*/  IMAD.MOV.U32 R7, RZ, RZ, RZ ;  /* 0x000000ffff077224 */ /* 0x000fe400078e00ff */
[----:B------:R-:W-:-:S04]  /*0530*/  IMAD.HI.U32 R3, R3, R4, RZ ;  /* 0x0000000403037227 */ /* 0x000fc800078e00ff */
[----:B------:R-:W-:-:S04]  /*0540*/  IMAD.MOV R3, RZ, RZ, -R3 ;  /* 0x000000ffff037224 */ /* 0x000fc800078e0a03 */
[----:B------:R-:W-:-:S05]  /*0550*/  IMAD R6, R3, UR6, R4 ;  /* 0x0000000603067c24 */ /* 0x000fca000f8e0204 */
[----:B------:R-:W-:-:S13]  /*0560*/  ISETP.GE.U32.AND P0, PT, R6, UR6, PT ;  /* 0x0000000606007c0c */ /* 0x000fda000bf06070 */
[----:B------:R-:W-:-:S04]  /*0570*/  @P0 IADD3 R6, PT, PT, R6, -UR6, RZ ;  /* 0x8000000606060c10 */ /* 0x000fc8000fffe0ff */
[----:B------:R-:W-:-:S13]  /*0580*/  ISETP.GE.U32.AND P0, PT, R6, UR6, PT ;  /* 0x0000000606007c0c */ /* 0x000fda000bf06070 */
[----:B------:R-:W-:Y:S01]  /*0590*/  @P0 VIADD R6, R6, -UR6 ;  /* 0x8000000606060c36 */ /* 0x000fe20008000000 */
[----:B------:R-:W-:Y:S01]  /*05a0*/  @!P1 LOP3.LUT R6, RZ, UR6, RZ, 0x33, !PT ;  /* 0x00000006ff069c12 */ /* 0x000fe2000f8e33ff */
[----:B------:R-:W-:Y:S06]  /*05b0*/  BRA `(.L_x_4) ;  /* 0x0000000000107947 */ /* 0x000fec0003800000 */
.L_x_3:
[----:B------:R-:W-:Y:S01]  /*05c0*/  MOV R3, R4 ;  /* 0x0000000400037202 */ /* 0x000fe20000000f00 */
[----:B------:R-:W-:Y:S01]  /*05d0*/  IMAD.MOV.U32 R2, RZ, RZ, R5 ;  /* 0x000000ffff027224 */ /* 0x000fe200078e0005 */
[----:B------:R-:W-:-:S07]  /*05e0*/  MOV R0, 0x600 ;  /* 0x0000060000007802 */ /* 0x000fce0000000f00 */
[----:B------:R-:W-:Y:S05]  /*05f0*/  CALL.REL.NOINC `($__internal_1_$__cuda_sm20_rem_s64) ;  /* 0x0000000800787944 */ /* 0x000fea0003c00000 */
.L_x_4:
[----:B------:R-:W-:Y:S05]  /*0600*/  BSYNC.RECONVERGENT B0 ;  /* 0x0000000000007941 */ /* 0x000fea0003800200 */
.L_x_2:
[----:B------:R-:W0:Y:S01]  /*0610*/  LDCU UR9, c[0x0][0x39c] ;  /* 0x00007380ff0977ac */ /* 0x000e220008000800 */
[----:B------:R-:W-:Y:S01]  /*0620*/  BSSY.RECONVERGENT B0, `(.L_x_5) ;  /* 0x000002a000007945 */ /* 0x000fe20003800200 */
[----:B------:R-:W1:Y:S01]  /*0630*/  LDCU.64 UR6, c[0x0][0x358] ;  /* 0x00006b00ff0677ac */ /* 0x000e620008000a00 */
[----:B0-----:R-:W-:-:S04]  /*0640*/  LOP3.LUT R0, R9, UR9, RZ, 0xfc, !PT ;  /* 0x0000000909007c12 */ /* 0x001fc8000f8efcff */
[----:B------:R-:W-:-:S13]  /*0650*/  ISETP.NE.U32.AND P0, PT, R0, RZ, PT ;  /* 0x000000ff0000720c */ /* 0x000fda0003f05070 */
[----:B-1----:R-:W-:Y:S05]  /*0660*/  @P0 BRA `(.L_x_6) ;  /* 0x0000000000600947 */ /* 0x002fea0003800000 */
[----:B------:R-:W0:Y:S02]  /*0670*/  LDCU UR9, c[0x0][0x398] ;  /* 0x00007300ff0977ac */ /* 0x000e240008000800 */
[----:B0-----:R-:W0:Y:S01]  /*0680*/  I2F.U32.RP R0, UR9 ;  /* 0x0000000900007d06 */ /* 0x001e220008209000 */
[----:B------:R-:W-:-:S07]  /*0690*/  ISETP.NE.U32.AND P2, PT, RZ, UR9, PT ;  /* 0x00000009ff007c0c */ /* 0x000fce000bf45070 */
[----:B0-----:R-:W0:Y:S02]  /*06a0*/  MUFU.RCP R0, R0 ;  /* 0x0000000000007308 */ /* 0x001e240000001000 */
[----:B0-----:R-:W-:Y:S02]  /*06b0*/  VIADD R2, R0, 0xffffffe ;  /* 0x0ffffffe00027836 */ /* 0x001fe40000000000 */
[----:B------:R-:W-:-:S04]  /*06c0*/  IMAD.MOV.U32 R0, RZ, RZ, RZ ;  /* 0x000000ffff007224 */ /* 0x000fc800078e00ff */
        /* <DEDUP_REMOVED lines=11> */
[----:B------:R-:W-:Y:S01]  /*0780*/  ISETP.GE.U32.AND P1, PT, R3, UR9, PT ;  /* 0x0000000903007c0c */ /* 0x000fe2000bf26070 */
[----:B------:R-:W-:-:S12]  /*0790*/  IMAD.MOV.U32 R3, RZ, RZ, RZ ;  /* 0x000000ffff037224 */ /* 0x000fd800078e00ff */
[----:B------:R-:W-:Y:S01]  /*07a0*/  @P1 VIADD R2, R2, 0x1 ;  /* 0x0000000102021836 */ /* 0x000fe20000000000 */
[----:B------:R-:W-:-:S04]  /*07b0*/  @!P2 LOP3.LUT R2, RZ, UR9, RZ, 0x33, !PT ;  /* 0x00000009ff02ac12 */ /* 0x000fc8000f8e33ff */
[----:B------:R-:W-:-:S05]  /*07c0*/  IADD3 R13, PT, PT, -R2, RZ, RZ ;  /* 0x000000ff020d7210 */ /* 0x000fca0007ffe1ff */
[----:B------:R-:W-:Y:S01]  /*07d0*/  IMAD R13, R13, UR9, R8 ;  /* 0x000000090d0d7c24 */ /* 0x000fe2000f8e0208 */
[----:B------:R-:W-:Y:S06]  /*07e0*/  BRA `(.L_x_7) ;  /* 0x0000000000347947 */ /* 0x000fec0003800000 */
.L_x_6:
[----:B------:R-:W0:Y:S01]  /*07f0*/  LDCU.64 UR10, c[0x0][0x398] ;  /* 0x00007300ff0a77ac */ /* 0x000e220008000a00 */
[----:B------:R-:W-:Y:S02]  /*0800*/  MOV R0, 0x840 ;  /* 0x0000084000007802 */ /* 0x000fe40000000f00 */
[----:B0-----:R-:W-:Y:S01]  /*0810*/  MOV R14, UR10 ;  /* 0x0000000a000e7c02 */ /* 0x001fe20008000f00 */
[----:B------:R-:W-:-:S07]  /*0820*/  IMAD.U32 R12, RZ, RZ, UR11 ;  /* 0x0000000bff0c7e24 */ /* 0x000fce000f8e00ff */
[----:B------:R-:W-:Y:S05]  /*0830*/  CALL.REL.NOINC `($__internal_0_$__cuda_sm20_div_s64) ;  /* 0x0000000000987944 */ /* 0x000fea0003c00000 */
[----:B------:R-:W0:Y:S01]  /*0840*/  LDCU.64 UR10, c[0x0][0x398] ;  /* 0x00007300ff0a77ac */ /* 0x000e220008000a00 */
[----:B------:R-:W-:-:S05]  /*0850*/  IADD3 R15, P0, PT, RZ, -R2, RZ ;  /* 0x80000002ff0f7210 */ /* 0x000fca0007f1e0ff */
[----:B------:R-:W-:-:S04]  /*0860*/  IMAD.X R0, RZ, RZ, ~R3, P0 ;  /* 0x000000ffff007224 */ /* 0x000fc800000e0e03 */
[----:B0-----:R-:W-:Y:S02]  /*0870*/  IMAD R0, R0, UR10, RZ ;  /* 0x0000000a00007c24 */ /* 0x001fe4000f8e02ff */
[----:B------:R-:W-:-:S04]  /*0880*/  IMAD.WIDE.U32 R10, R15, UR10, R8 ;  /* 0x0000000a0f0a7c25 */ /* 0x000fc8000f8e0008 */
[----:B------:R-:W-:Y:S01]  /*0890*/  IMAD R15, R15, UR11, R0 ;  /* 0x0000000b0f0f7c24 */ /* 0x000fe2000f8e0200 */
[----:B------:R-:W-:-:S03]  /*08a0*/  MOV R13, R10 ;  /* 0x0000000a000d7202 */ /* 0x000fc60000000f00 */
[----:B------:R-:W-:-:S07]  /*08b0*/  IMAD.IADD R0, R11, 0x1, R15 ;  /* 0x000000010b007824 */ /* 0x000fce00078e020f */
.L_x_7:
[----:B------:R-:W-:Y:S05]  /*08c0*/  BSYNC.RECONVERGENT B0 ;  /* 0x0000000000007941 */ /* 0x000fea0003800200 */
.L_x_5:
[----:B------:R-:W0:Y:S01]  /*08d0*/  LDCU.64 UR10, c[0x0][0x3a0] ;  /* 0x00007400ff0a77ac */ /* 0x000e220008000a00 */
[----:B------:R-:W-:Y:S01]  /*08e0*/  MOV R11, R7 ;  /* 0x00000007000b7202 */ /* 0x000fe20000000f00 */
[--C-:B------:R-:W-:Y:S01]  /*08f0*/  IMAD.MOV.U32 R10, RZ, RZ, R6.reuse ;  /* 0x000000ffff0a7224 */ /* 0x100fe200078e0006 */
[----:B------:R-:W1:Y:S01]  /*0900*/  LDCU.128 UR12, c[0x0][0x380] ;  /* 0x00007000ff0c77ac */ /* 0x000e620008000c00 */
[----:B0-----:R-:W-:Y:S01]  /*0910*/  IMAD R12, R0, UR10, RZ ;  /* 0x0000000a000c7c24 */ /* 0x001fe2000f8e02ff */
[----:B------:R-:W-:Y:S01]  /*0920*/  IADD3 R0, P0, P1, R2, R4, -R6 ;  /* 0x0000000402007210 */ /* 0x000fe2000791e806 */
[----:B------:R-:W-:-:S03]  /*0930*/  IMAD.WIDE.U32 R10, R13, UR10, R10 ;  /* 0x0000000a0d0a7c25 */ /* 0x000fc6000f8e000a */
[----:B------:R-:W-:Y:S01]  /*0940*/  IADD3.X R3, PT, PT, R3, R5, ~R7, P0, P1 ;  /* 0x0000000503037210 */ /* 0x000fe200007e2c07 */
[----:B------:R-:W-:Y:S01]  /*0950*/  IMAD R13, R13, UR11, R12 ;  /* 0x0000000b0d0d7c24 */ /* 0x000fe2000f8e020c */
[----:B-1----:R-:W-:Y:S01]  /*0960*/  LEA R2, P0, R0, UR12, 0x3 ;  /* 0x0000000c00027c11 */ /* 0x002fe2000f8018ff */
[----:B------:R-:W0:Y:S01]  /*0970*/  LDCU.64 UR10, c[0x0][0x390] ;  /* 0x00007200ff0a77ac */ /* 0x000e220008000a00 */
[----:B------:R-:W-:Y:S01]  /*0980*/  LEA R6, P1, R10, UR14, 0x3 ;  /* 0x0000000e0a067c11 */ /* 0x000fe2000f8218ff */
[----:B------:R-:W-:Y:S01]  /*0990*/  IMAD.IADD R7, R11, 0x1, R13 ;  /* 0x000000010b077824 */ /* 0x000fe200078e020d */
[----:B------:R-:W-:-:S04]  /*09a0*/  LEA.HI.X R3, R0, UR13, R3, 0x3, P0 ;  /* 0x0000000d00037c11 */ /* 0x000fc800080f1c03 */
[----:B------:R-:W-:Y:S02]  /*09b0*/  LEA.HI.X R7, R10, UR15, R7, 0x3, P1 ;  /* 0x0000000f0a077c11 */ /* 0x000fe400088f1c07 */
[----:B------:R-:W2:Y:S04]  /*09c0*/  LDG.E.64 R2, desc[UR6][R2.64] ;  /* 0x0000000602027981 */ /* 0x000ea8000c1e1b00 */
[----:B------:R-:W2:Y:S01]  /*09d0*/  LDG.E.64 R6, desc[UR6][R6.64] ;  /* 0x0000000606067981 */ /* 0x000ea2000c1e1b00 */
[C---:B------:R-:W-:Y:S02]  /*09e0*/  IMAD R11, R4.reuse, UR8, RZ ;  /* 0x00000008040b7c24 */ /* 0x040fe4000f8e02ff */
[----:B------:R-:W-:-:S04]  /*09f0*/  IMAD.WIDE.U32 R8, R4, UR4, R8 ;  /* 0x0000000404087c25 */ /* 0x000fc8000f8e0008 */
[----:B------:R-:W-:-:S04]  /*0a00*/  IMAD R13, R5, UR4, R11 ;  /* 0x00000004050d7c24 */ /* 0x000fc8000f8e020b */
[----:B------:R-:W-:Y:S02]  /*0a10*/  IMAD.IADD R9, R9, 0x1, R13 ;  /* 0x0000000109097824 */ /* 0x000fe400078e020d */
[-C--:B--2---:R-:W-:Y:S02]  /*0a20*/  IMAD R11, R7, R2.reuse, RZ ;  /* 0x00000002070b7224 */ /* 0x084fe400078e02ff */
[----:B------:R-:W-:Y:S01]  /*0a30*/  IMAD.WIDE.U32 R4, R6, R2, RZ ;  /* 0x0000000206047225 */ /* 0x000fe200078e00ff */
[----:B0-----:R-:W-:-:S03]  /*0a40*/  LEA R2, P0, R8, UR10, 0x3 ;  /* 0x0000000a08027c11 */ /* 0x001fc6000f8018ff */
[----:B------:R-:W-:Y:S01]  /*0a50*/  IMAD R11, R3, R6, R11 ;  /* 0x00000006030b7224 */ /* 0x000fe200078e020b */
[----:B------:R-:W-:-:S04]  /*0a60*/  LEA.HI.X R3, R8, UR11, R9, 0x3, P0 ;  /* 0x0000000b08037c11 */ /* 0x000fc800080f1c09 */
[----:B------:R-:W-:-:S05]  /*0a70*/  IADD3 R5, PT, PT, R5, R11, RZ ;  /* 0x0000000b05057210 */ /* 0x000fca0007ffe0ff */
[----:B------:R-:W-:Y:S01]  /*0a80*/  STG.E.64 desc[UR6][R2.64], R4 ;  /* 0x0000000402007986 */ /* 0x000fe2000c101b06 */
[----:B------:R-:W-:Y:S05]  /*0a90*/  EXIT ;  /* 0x000000000000794d */ /* 0x000fea0003800000 */
        .weak           $__internal_0_$__cuda_sm20_div_s64
        .type           $__internal_0_$__cuda_sm20_div_s64,@function
        .size           $__internal_0_$__cuda_sm20_div_s64,($__internal_1_$__cuda_sm20_rem_s64 - $__internal_0_$__cuda_sm20_div_s64)
$__internal_0_$__cuda_sm20_div_s64:
[-C--:B------:R-:W-:Y:S02]  /*0aa0*/  IADD3 R3, P1, PT, RZ, -R14.reuse, RZ ;  /* 0x8000000eff037210 */ /* 0x080fe40007f3e0ff */
[----:B------:R-:W-:Y:S02]  /*0ab0*/  ISETP.GE.AND P0, PT, R12, RZ, PT ;  /* 0x000000ff0c00720c */ /* 0x000fe40003f06270 */
[----:B------:R-:W-:Y:S01]  /*0ac0*/  ISETP.GE.AND P3, PT, R9, RZ, PT ;  /* 0x000000ff0900720c */ /* 0x000fe20003f66270 */
[----:B------:R-:W-:Y:S01]  /*0ad0*/  IMAD.X R11, RZ, RZ, ~R12, P1 ;  /* 0x000000ffff0b7224 */ /* 0x000fe200008e0e0c */
[----:B------:R-:W-:-:S04]  /*0ae0*/  SEL R2, R3, R14, !P0 ;  /* 0x0000000e03027207 */ /* 0x000fc80004000000 */
[----:B------:R-:W-:-:S04]  /*0af0*/  SEL R3, R11, R12, !P0 ;  /* 0x0000000c0b037207 */ /* 0x000fc80004000000 */
[----:B------:R-:W0:Y:S08]  /*0b00*/  I2F.U64.RP R13, R2 ;  /* 0x00000002000d7312 */ /* 0x000e300000309000 */
[----:B0-----:R-:W0:Y:S02]  /*0b10*/  MUFU.RCP R13, R13 ;  /* 0x0000000d000d7308 */ /* 0x001e240000001000 */
[----:B0-----:R-:W-:-:S06]  /*0b20*/  IADD3 R10, PT, PT, R13, 0x1ffffffe, RZ ;  /* 0x1ffffffe0d0a7810 */ /* 0x001fcc0007ffe0ff */
[----:B------:R-:W0:Y:S02]  /*0b30*/  F2I.U64.TRUNC R10, R10 ;  /* 0x0000000a000a7311 */ /* 0x000e24000020d800 */
[----:B0-----:R-:W-:-:S04]  /*0b40*/  IMAD.WIDE.U32 R16, R10, R2, RZ ;  /* 0x000000020a107225 */ /* 0x001fc800078e00ff */
[C---:B------:R-:W-:Y:S01]  /*0b50*/  IMAD R15, R10.reuse, R3, R17 ;  /* 0x000000030a0f7224 */ /* 0x040fe200078e0211 */
[----:B------:R-:W-:Y:S02]  /*0b60*/  IADD3 R19, P0, PT, RZ, -R16, RZ ;  /* 0x80000010ff137210 */ /* 0x000fe40007f1e0ff */
[----:B------:R-:W-:Y:S01]  /*0b70*/  MOV R17, R10 ;  /* 0x0000000a00117202 */ /* 0x000fe20000000f00 */
[----:B------:R-:W-:Y:S02]  /*0b80*/  IMAD R15, R11, R2, R15 ;  /* 0x000000020b0f7224 */ /* 0x000fe400078e020f */
[----:B------:R-:W-:-:S04]  /*0b90*/  IMAD.HI.U32 R16, R10, R19, RZ ;  /* 0x000000130a107227 */ /* 0x000fc800078e00ff */
[----:B------:R-:W-:-:S04]  /*0ba0*/  IMAD.X R15, RZ, RZ, ~R15, P0 ;  /* 0x000000ffff0f7224 */ /* 0x000fc800000e0e0f */
[----:B------:R-:W-:-:S04]  /*0bb0*/  IMAD.WIDE.U32 R16, P0, R10, R15, R16 ;  /* 0x0000000f0a107225 */ /* 0x000fc80007800010 */
[C---:B------:R-:W-:Y:S02]  /*0bc0*/  IMAD R13, R11.reuse, R15, RZ ;  /* 0x0000000f0b0d7224 */ /* 0x040fe400078e02ff */
[----:B------:R-:W-:-:S04]  /*0bd0*/  IMAD.HI.U32 R16, P1, R11, R19, R16 ;  /* 0x000000130b107227 */ /* 0x000fc80007820010 */
[----:B------:R-:W-:Y:S01]  /*0be0*/  IMAD.HI.U32 R15, R11, R15, RZ ;  /* 0x0000000f0b0f7227 */ /* 0x000fe200078e00ff */
[----:B------:R-:W-:Y:S02]  /*0bf0*/  IADD3 R17, P2, PT, R13, R16, RZ ;  /* 0x000000100d117210 */ /* 0x000fe40007f5e0ff */
[----:B------:R-:W-:Y:S01]  /*0c00*/  IADD3 R13, P4, PT, RZ, -R8, RZ ;  /* 0x80000008ff0d7210 */ /* 0x000fe20007f9e0ff */
[----:B------:R-:W-:Y:S02]  /*0c10*/  IMAD.X R15, R15, 0x1, R11, P0 ;  /* 0x000000010f0f7824 */ /* 0x000fe400000e060b */
[----:B------:R-:W-:Y:S01]  /*0c20*/  IMAD.WIDE.U32 R10, R17, R2, RZ ;  /* 0x00000002110a7225 */ /* 0x000fe200078e00ff */
[----:B------:R-:W-:Y:S02]  /*0c30*/  SEL R13, R13, R8, !P3 ;  /* 0x000000080d0d7207 */ /* 0x000fe40005800000 */
[----:B------:R-:W-:Y:S01]  /*0c40*/  IADD3.X R15, PT, PT, RZ, RZ, R15, P2, P1 ;  /* 0x000000ffff0f7210 */ /* 0x000fe200017e240f */
[----:B------:R-:W-:Y:S01]  /*0c50*/  IMAD R11, R17, R3, R11 ;  /* 0x00000003110b7224 */ /* 0x000fe200078e020b */
[----:B------:R-:W-:Y:S01]  /*0c60*/  IADD3 R19, P0, PT, RZ, -R10, RZ ;  /* 0x8000000aff137210 */ /* 0x000fe20007f1e0ff */
[----:B------:R-:W-:-:S02]  /*0c70*/  IMAD.X R18, RZ, RZ, ~R9, P4 ;  /* 0x000000ffff127224 */ /* 0x000fc400020e0e09 */
[----:B------:R-:W-:Y:S02]  /*0c80*/  IMAD R11, R15, R2, R11 ;  /* 0x000000020f0b7224 */ /* 0x000fe400078e020b */
[----:B------:R-:W-:-:S03]  /*0c90*/  IMAD.HI.U32 R16, R17, R19, RZ ;  /* 0x0000001311107227 */ /* 0x000fc600078e00ff */
[----:B------:R-:W-:-:S05]  /*0ca0*/  IADD3.X R10, PT, PT, RZ, ~R11, RZ, P0, !PT ;  /* 0x8000000bff0a7210 */ /* 0x000fca00007fe4ff */
[----:B------:R-:W-:-:S04]  /*0cb0*/  IMAD.WIDE.U32 R16, P0, R17, R10, R16 ;  /* 0x0000000a11107225 */ /* 0x000fc80007800010 */
[C---:B------:R-:W-:Y:S02]  /*0cc0*/  IMAD R11, R15.reuse, R10, RZ ;  /* 0x0000000a0f0b7224 */ /* 0x040fe400078e02ff */
[----:B------:R-:W-:-:S04]  /*0cd0*/  IMAD.HI.U32 R16, P1, R15, R19, R16 ;  /* 0x000000130f107227 */ /* 0x000fc80007820010 */
[----:B------:R-:W-:Y:S01]  /*0ce0*/  IMAD.HI.U32 R10, R15, R10, RZ ;  /* 0x0000000a0f0a7227 */ /* 0x000fe200078e00ff */
[----:B------:R-:W-:-:S04]  /*0cf0*/  IADD3 R16, P2, PT, R11, R16, RZ ;  /* 0x000000100b107210 */ /* 0x000fc80007f5e0ff */
[----:B------:R-:W-:Y:S01]  /*0d00*/  IADD3.X R11, PT, PT, R10, R15, RZ, P0, !PT ;  /* 0x0000000f0a0b7210 */ /* 0x000fe200007fe4ff */
[----:B------:R-:W-:Y:S01]  /*0d10*/  IMAD.HI.U32 R10, R16, R13, RZ ;  /* 0x0000000d100a7227 */ /* 0x000fe200078e00ff */
[----:B------:R-:W-:Y:S02]  /*0d20*/  SEL R15, R18, R9, !P3 ;  /* 0x00000009120f7207 */ /* 0x000fe40005800000 */
[----:B------:R-:W-:Y:S01]  /*0d30*/  IADD3.X R18, PT, PT, RZ, RZ, R11, P2, P1 ;  /* 0x000000ffff127210 */ /* 0x000fe200017e240b */
[----:B------:R-:W-:Y:S02]  /*0d40*/  IMAD.MOV.U32 R11, RZ, RZ, RZ ;  /* 0x000000ffff0b7224 */ /* 0x000fe400078e00ff */
[----:B------:R-:W-:-:S04]  /*0d50*/  IMAD.WIDE.U32 R10, R16, R15, R10 ;  /* 0x0000000f100a7225 */ /* 0x000fc800078e000a */
[C---:B------:R-:W-:Y:S02]  /*0d60*/  IMAD R17, R18.reuse, R15, RZ ;  /* 0x0000000f12117224 */ /* 0x040fe400078e02ff */
[----:B------:R-:W-:-:S04]  /*0d70*/  IMAD.HI.U32 R10, P0, R18, R13, R10 ;  /* 0x0000000d120a7227 */ /* 0x000fc8000780000a */
[----:B------:R-:W-:Y:S01]  /*0d80*/  IMAD.HI.U32 R19, R18, R15, RZ ;  /* 0x0000000f12137227 */ /* 0x000fe200078e00ff */
[----:B------:R-:W-:-:S04]  /*0d90*/  IADD3 R17, P1, PT, R17, R10, RZ ;  /* 0x0000000a11117210 */ /* 0x000fc80007f3e0ff */
[----:B------:R-:W-:Y:S01]  /*0da0*/  IADD3.X R19, PT, PT, R19, RZ, RZ, P0, !PT ;  /* 0x000000ff13137210 */ /* 0x000fe200007fe4ff */
[----:B------:R-:W-:-:S04]  /*0db0*/  IMAD.WIDE.U32 R10, R17, R2, RZ ;  /* 0x00000002110a7225 */ /* 0x000fc800078e00ff */
[----:B------:R-:W-:Y:S01]  /*0dc0*/  IMAD.X R19, RZ, RZ, R19, P1 ;  /* 0x000000ffff137224 */ /* 0x000fe200008e0613 */
[----:B------:R-:W-:Y:S01]  /*0dd0*/  IADD3 R21, P1, PT, -R10, R13, RZ ;  /* 0x0000000d0a157210 */ /* 0x000fe20007f3e1ff */
[----:B------:R-:W-:-:S03]  /*0de0*/  IMAD R11, R17, R3, R11 ;  /* 0x00000003110b7224 */ /* 0x000fc600078e020b */
[-C--:B------:R-:W-:Y:S01]  /*0df0*/  ISETP.GE.U32.AND P0, PT, R21, R2.reuse, PT ;  /* 0x000000021500720c */ /* 0x080fe20003f06070 */
[----:B------:R-:W-:-:S05]  /*0e00*/  IMAD R10, R19, R2, R11 ;  /* 0x00000002130a7224 */ /* 0x000fca00078e020b */
[----:B------:R-:W-:Y:S02]  /*0e10*/  IADD3.X R15, PT, PT, ~R10, R15, RZ, P1, !PT ;  /* 0x0000000f0a0f7210 */ /* 0x000fe40000ffe5ff */
[----:B------:R-:W-:Y:S02]  /*0e20*/  IADD3 R11, P1, PT, R21, -R2, RZ ;  /* 0x80000002150b7210 */ /* 0x000fe40007f3e0ff */
[----:B------:R-:W-:Y:S02]  /*0e30*/  ISETP.GE.U32.AND.EX P0, PT, R15, R3, PT, P0 ;  /* 0x000000030f00720c */ /* 0x000fe40003f06100 */
[----:B------:R-:W-:Y:S01]  /*0e40*/  IADD3 R10, P2, PT, R17, 0x1, RZ ;  /* 0x00000001110a7810 */ /* 0x000fe20007f5e0ff */
[----:B------:R-:W-:Y:S01]  /*0e50*/  IMAD.X R13, R15, 0x1, ~R3, P1 ;  /* 0x000000010f0d7824 */ /* 0x000fe200008e0e03 */
[----:B------:R-:W-:Y:S02]  /*0e60*/  SEL R11, R11, R21, P0 ;  /* 0x000000150b0b7207 */ /* 0x000fe40000000000 */
[----:B------:R-:W-:-:S02]  /*0e70*/  IADD3.X R16, PT, PT, RZ, R19, RZ, P2, !PT ;  /* 0x00000013ff107210 */ /* 0x000fc400017fe4ff */
[----:B------:R-:W-:Y:S02]  /*0e80*/  SEL R17, R10, R17, P0 ;  /* 0x000000110a117207 */ /* 0x000fe40000000000 */
[----:B------:R-:W-:Y:S02]  /*0e90*/  SEL R13, R13, R15, P0 ;  /* 0x0000000f0d0d7207 */ /* 0x000fe40000000000 */
[----:B------:R-:W-:Y:S02]  /*0ea0*/  ISETP.GE.U32.AND P1, PT, R11, R2, PT ;  /* 0x000000020b00720c */ /* 0x000fe40003f26070 */
[----:B------:R-:W-:Y:S02]  /*0eb0*/  SEL R10, R16, R19, P0 ;  /* 0x00000013100a7207 */ /* 0x000fe40000000000 */
[----:B------:R-:W-:Y:S02]  /*0ec0*/  IADD3 R2, P2, PT, R17, 0x1, RZ ;  /* 0x0000000111027810 */ /* 0x000fe40007f5e0ff */
[----:B------:R-:W-:-:S02]  /*0ed0*/  ISETP.GE.U32.AND.EX P0, PT, R13, R3, PT, P1 ;  /* 0x000000030d00720c */ /* 0x000fc40003f06110 */
[----:B------:R-:W-:Y:S01]  /*0ee0*/  LOP3.LUT R13, R12, R9, RZ, 0x3c, !PT ;  /* 0x000000090c0d7212 */ /* 0x000fe200078e3cff */
[----:B------:R-:W-:Y:S01]  /*0ef0*/  IMAD.X R3, RZ, RZ, R10, P2 ;  /* 0x000000ffff037224 */ /* 0x000fe200010e060a */
[----:B------:R-:W-:Y:S02]  /*0f00*/  SEL R2, R2, R17, P0 ;  /* 0x0000001102027207 */ /* 0x000fe40000000000 */
[----:B------:R-:W-:Y:S02]  /*0f10*/  ISETP.GE.AND P1, PT, R13, RZ, PT ;  /* 0x000000ff0d00720c */ /* 0x000fe40003f26270 */
[----:B------:R-:W-:Y:S02]  /*0f20*/  SEL R3, R3, R10, P0 ;  /* 0x0000000a03037207 */ /* 0x000fe40000000000 */
[----:B------:R-:W-:Y:S02]  /*0f30*/  IADD3 R11, P2, PT, RZ, -R2, RZ ;  /* 0x80000002ff0b7210 */ /* 0x000fe40007f5e0ff */
[----:B------:R-:W-:-:S02]  /*0f40*/  ISETP.NE.U32.AND P0, PT, R14, RZ, PT ;  /* 0x000000ff0e00720c */ /* 0x000fc40003f05070 */
[-C--:B------:R-:W-:Y:S02]  /*0f50*/  IADD3.X R10, PT, PT, RZ, ~R3.reuse, RZ, P2, !PT ;  /* 0x80000003ff0a7210 */ /* 0x080fe400017fe4ff */
[----:B------:R-:W-:Y:S01]  /*0f60*/  SEL R2, R11, R2, !P1 ;  /* 0x000000020b027207 */ /* 0x000fe20004800000 */
[----:B------:R-:W-:Y:S01]  /*0f70*/  HFMA2 R11, -RZ, RZ, 0, 0 ;  /* 0x00000000ff0b7431 */ /* 0x000fe200000001ff */
[----:B------:R-:W-:Y:S01]  /*0f80*/  SEL R3, R10, R3, !P1 ;  /* 0x000000030a037207 */ /* 0x000fe20004800000 */
[----:B------:R-:W-:Y:S01]  /*0f90*/  IMAD.MOV.U32 R10, RZ, RZ, R0 ;  /* 0x000000ffff0a7224 */ /* 0x000fe200078e0000 */
[----:B------:R-:W-:-:S04]  /*0fa0*/  ISETP.NE.AND.EX P0, PT, R12, RZ, PT, P0 ;  /* 0x000000ff0c00720c */ /* 0x000fc80003f05300 */
[----:B------:R-:W-:Y:S02]  /*0fb0*/  SEL R2, R2, 0xffffffff, P0 ;  /* 0xffffffff02027807 */ /* 0x000fe40000000000 */
[----:B------:R-:W-:Y:S01]  /*0fc0*/  SEL R3, R3, 0xffffffff, P0 ;  /* 0xffffffff03037807 */ /* 0x000fe20000000000 */
[----:B------:R-:W-:Y:S06]  /*0fd0*/  RET.REL.NODEC R10 `(_Z18per_element_kernelPlS_S_ll) ;  /* 0xfffffff00a087950 */ /* 0x000fec0003c3ffff */
        .weak           $__internal_1_$__cuda_sm20_rem_s64
        .type           $__internal_1_$__cuda_sm20_rem_s64,@function
        .size           $__internal_1_$__cuda_sm20_rem_s64,(.L_x_28 - $__internal_1_$__cuda_sm20_rem_s64)
$__internal_1_$__cuda_sm20_rem_s64:
[----:B------:R-:W0:Y:S02]  /*0fe0*/  LDCU.64 UR10, c[0x0][0x3a0] ;  /* 0x00007400ff0a77ac */ /* 0x000e240008000a00 */
[----:B0-----:R-:W-:Y:S02]  /*0ff0*/  UIADD3 UR6, UP1, UPT, URZ, -UR10, URZ ;  /* 0x8000000aff067290 */ /* 0x001fe4000ff3e0ff */
[----:B------:R-:W-:Y:S02]  /*1000*/  UISETP.GE.AND UP0, UPT, UR11, URZ, UPT ;  /* 0x000000ff0b00728c */ /* 0x000fe4000bf06270 */
[----:B------:R-:W-:Y:S02]  /*1010*/  UIADD3.X UR7, UPT, UPT, URZ, ~UR11, URZ, UP1, !UPT ;  /* 0x8000000bff077290 */ /* 0x000fe40008ffe4ff */
[----:B------:R-:W-:Y:S02]  /*1020*/  USEL UR6, UR6, UR10, !UP0 ;  /* 0x0000000a06067287 */ /* 0x000fe4000c000000 */
[----:B------:R-:W-:-:S09]  /*1030*/  USEL UR7, UR7, UR11, !UP0 ;  /* 0x0000000b07077287 */ /* 0x000fd2000c000000 */
[----:B------:R-:W0:Y:S08]  /*1040*/  I2F.U64.RP R12, UR6 ;  /* 0x00000006000c7d12 */ /* 0x000e300008309000 */
[----:B0-----:R-:W0:Y:S02]  /*1050*/  MUFU.RCP R12, R12 ;  /* 0x0000000c000c7308 */ /* 0x001e240000001000 */
[----:B0-----:R-:W-:-:S06]  /*1060*/  VIADD R6, R12, 0x1ffffffe ;  /* 0x1ffffffe0c067836 */ /* 0x001fcc0000000000 */
[----:B------:R-:W0:Y:S02]  /*1070*/  F2I.U64.TRUNC R6, R6 ;  /* 0x0000000600067311 */ /* 0x000e24000020d800 */
[----:B0-----:R-:W-:-:S04]  /*1080*/  IMAD.WIDE.U32 R10, R6, UR6, RZ ;  /* 0x00000006060a7c25 */ /* 0x001fc8000f8e00ff */
[----:B------:R-:W-:Y:S01]  /*1090*/  IMAD R11, R6, UR7, R11 ;  /* 0x00000007060b7c24 */ /* 0x000fe2000f8e020b */
[----:B------:R-:W-:-:S03]  /*10a0*/  IADD3 R13, P0, PT, RZ, -R10, RZ ;  /* 0x8000000aff0d7210 */ /* 0x000fc60007f1e0ff */
[----:B------:R-:W-:Y:S02]  /*10b0*/  IMAD R11, R7, UR6, R11 ;  /* 0x00000006070b7c24 */ /* 0x000fe4000f8e020b */
[----:B------:R-:W-:-:S03]  /*10c0*/  IMAD.HI.U32 R10, R6, R13, RZ ;  /* 0x0000000d060a7227 */ /* 0x000fc600078e00ff */
[----:B------:R-:W-:Y:S01]  /*10d0*/  IADD3.X R15, PT, PT, RZ, ~R11, RZ, P0, !PT ;  /* 0x8000000bff0f7210 */ /* 0x000fe200007fe4ff */
[----:B------:R-:W-:-:S04]  /*10e0*/  IMAD.MOV.U32 R11, RZ, RZ, R6 ;  /* 0x000000ffff0b7224 */ /* 0x000fc800078e0006 */
[----:B------:R-:W-:-:S04]  /*10f0*/  IMAD.WIDE.U32 R10, P0, R6, R15, R10 ;  /* 0x0000000f060a7225 */ /* 0x000fc8000780000a */
[C---:B------:R-:W-:Y:S02]  /*1100*/  IMAD R17, R7.reuse, R15, RZ ;  /* 0x0000000f07117224 */ /* 0x040fe400078e02ff */
[----:B------:R-:W-:-:S04]  /*1110*/  IMAD.HI.U32 R10, P1, R7, R13, R10 ;  /* 0x0000000d070a7227 */ /* 0x000fc8000782000a */
[----:B------:R-:W-:Y:S01]  /*1120*/  IMAD.HI.U32 R15, R7, R15, RZ ;  /* 0x0000000f070f7227 */ /* 0x000fe200078e00ff */
[----:B------:R-:W-:-:S04]  /*1130*/  IADD3 R11, P2, PT, R17, R10, RZ ;  /* 0x0000000a110b7210 */ /* 0x000fc80007f5e0ff */
[----:B------:R-:W-:Y:S01]  /*1140*/  IADD3.X R10, PT, PT, R15, R7, RZ, P0, !PT ;  /* 0x000000070f0a7210 */ /* 0x000fe200007fe4ff */
[----:B------:R-:W-:-:S03]  /*1150*/  IMAD.WIDE.U32 R6, R11, UR6, RZ ;  /* 0x000000060b067c25 */ /* 0x000fc6000f8e00ff */
[----:B------:R-:W-:Y:S01]  /*1160*/  IADD3.X R13, PT, PT, RZ, RZ, R10, P2, P1 ;  /* 0x000000ffff0d7210 */ /* 0x000fe200017e240a */
[----:B------:R-:W-:Y:S01]  /*1170*/  IMAD R10, R11, UR7, R7 ;  /* 0x000000070b0a7c24 */ /* 0x000fe2000f8e0207 */
[----:B------:R-:W-:Y:S02]  /*1180*/  IADD3 R7, P0, PT, RZ, -R6, RZ ;  /* 0x80000006ff077210 */ /* 0x000fe40007f1e0ff */
[----:B------:R-:W-:Y:S01]  /*1190*/  ISETP.GE.AND P1, PT, R2, RZ, PT ;  /* 0x000000ff0200720c */ /* 0x000fe20003f26270 */
[----:B------:R-:W-:Y:S02]  /*11a0*/  IMAD R6, R13, UR6, R10 ;  /* 0x000000060d067c24 */ /* 0x000fe4000f8e020a */
[----:B------:R-:W-:-:S04]  /*11b0*/  IMAD.HI.U32 R10, R11, R7, RZ ;  /* 0x000000070b0a7227 */ /* 0x000fc800078e00ff */
[----:B------:R-:W-:Y:S01]  /*11c0*/  IMAD.X R12, RZ, RZ, ~R6, P0 ;  /* 0x000000ffff0c7224 */ /* 0x000fe200000e0e06 */
[----:B------:R-:W-:-:S03]  /*11d0*/  IADD3 R6, P4, PT, RZ, -R3, RZ ;  /* 0x80000003ff067210 */ /* 0x000fc60007f9e0ff */
[----:B------:R-:W-:Y:S01]  /*11e0*/  IMAD.WIDE.U32 R10, P0, R11, R12, R10 ;  /* 0x0000000c0b0a7225 */ /* 0x000fe2000780000a */
[----:B------:R-:W-:Y:S02]  /*11f0*/  SEL R3, R6, R3, !P1 ;  /* 0x0000000306037207 */ /* 0x000fe40004800000 */
[----:B------:R-:W-:Y:S01]  /*1200*/  IADD3.X R15, PT, PT, RZ, ~R2, RZ, P4, !PT ;  /* 0x80000002ff0f7210 */ /* 0x000fe200027fe4ff */
[----:B------:R-:W-:-:S03]  /*1210*/  IMAD.HI.U32 R10, P2, R13, R7, R10 ;  /* 0x000000070d0a7227 */ /* 0x000fc6000784000a */
[----:B------:R-:W-:Y:S01]  /*1220*/  SEL R15, R15, R2, !P1 ;  /* 0x000000020f0f7207 */ /* 0x000fe20004800000 */
[CC--:B------:R-:W-:Y:S02]  /*1230*/  IMAD R7, R13.reuse, R12.reuse, RZ ;  /* 0x0000000c0d077224 */ /* 0x0c0fe400078e02ff */
[----:B------:R-:W-:-:S03]  /*1240*/  IMAD.HI.U32 R12, R13, R12, RZ ;  /* 0x0000000c0d0c7227 */ /* 0x000fc600078e00ff */
[----:B------:R-:W-:Y:S01]  /*1250*/  IADD3 R10, P3, PT, R7, R10, RZ ;  /* 0x0000000a070a7210 */ /* 0x000fe20007f7e0ff */
[----:B------:R-:W-:Y:S01]  /*1260*/  IMAD.X R13, R12, 0x1, R13, P0 ;  /* 0x000000010c0d7824 */ /* 0x000fe200000e060d */
[----:B------:R-:W-:-:S03]  /*1270*/  MOV R7, RZ ;  /* 0x000000ff00077202 */ /* 0x000fc60000000f00 */
[----:B------:R-:W-:Y:S01]  /*1280*/  IMAD.HI.U32 R6, R10, R3, RZ ;  /* 0x000000030a067227 */ /* 0x000fe200078e00ff */
[----:B------:R-:W-:-:S03]  /*1290*/  IADD3.X R13, PT, PT, RZ, RZ, R13, P3, P2 ;  /* 0x000000ffff0d7210 */ /* 0x000fc60001fe440d */
[----:B------:R-:W-:-:S04]  /*12a0*/  IMAD.WIDE.U32 R6, R10, R15, R6 ;  /* 0x0000000f0a067225 */ /* 0x000fc800078e0006 */
[C---:B------:R-:W-:Y:S02]  /*12b0*/  IMAD R11, R13.reuse, R15, RZ ;  /* 0x0000000f0d0b7224 */ /* 0x040fe400078e02ff */
[----:B------:R-:W-:-:S04]  /*12c0*/  IMAD.HI.U32 R6, P0, R13, R3, R6 ;  /* 0x000000030d067227 */ /* 0x000fc80007800006 */
[----:B------:R-:W-:Y:S01]  /*12d0*/  IMAD.HI.U32 R2, R13, R15, RZ ;  /* 0x0000000f0d027227 */ /* 0x000fe200078e00ff */
[----:B------:R-:W-:-:S03]  /*12e0*/  IADD3 R11, P2, PT, R11, R6, RZ ;  /* 0x000000060b0b7210 */ /* 0x000fc60007f5e0ff */
[----:B------:R-:W-:Y:S02]  /*12f0*/  IMAD.X R2, RZ, RZ, R2, P0 ;  /* 0x000000ffff027224 */ /* 0x000fe400000e0602 */
[----:B------:R-:W-:-:S03]  /*1300*/  IMAD.WIDE.U32 R6, R11, UR6, RZ ;  /* 0x000000060b067c25 */ /* 0x000fc6000f8e00ff */
[----:B------:R-:W-:Y:S01]  /*1310*/  IADD3.X R2, PT, PT, RZ, R2, RZ, P2, !PT ;  /* 0x00000002ff027210 */ /* 0x000fe200017fe4ff */
[----:B------:R-:W-:Y:S01]  /*1320*/  IMAD R11, R11, UR7, R7 ;  /* 0x000000070b0b7c24 */ /* 0x000fe2000f8e0207 */
[----:B------:R-:W-:-:S03]  /*1330*/  IADD3 R6, P2, PT, -R6, R3, RZ ;  /* 0x0000000306067210 */ /* 0x000fc60007f5e1ff */
[----:B------:R-:W-:Y:S01]  /*1340*/  IMAD R2, R2, UR6, R11 ;  /* 0x0000000602027c24 */ /* 0x000fe2000f8e020b */
[----:B------:R-:W-:-:S03]  /*1350*/  ISETP.GE.U32.AND P0, PT, R6, UR6, PT ;  /* 0x0000000606007c0c */ /* 0x000fc6000bf06070 */
[----:B------:R-:W-:Y:S01]  /*1360*/  IMAD.X R7, R15, 0x1, ~R2, P2 ;  /* 0x000000010f077824 */ /* 0x000fe200010e0e02 */
[----:B------:R-:W-:-:S04]  /*1370*/  IADD3 R3, P2, PT, R6, -UR6, RZ ;  /* 0x8000000606037c10 */ /* 0x000fc8000ff5e0ff */
[C---:B------:R-:W-:Y:S02]  /*1380*/  ISETP.GE.U32.AND.EX P0, PT, R7.reuse, UR7, PT, P0 ;  /* 0x0000000707007c0c */ /* 0x040fe4000bf06100 */
[----:B------:R-:W-:Y:S02]  /*1390*/  IADD3.X R2, PT, PT, R7, ~UR7, RZ, P2, !PT ;  /* 0x8000000707027c10 */ /* 0x000fe400097fe4ff */
[----:B------:R-:W-:Y:S02]  /*13a0*/  SEL R3, R3, R6, P0 ;  /* 0x0000000603037207 */ /* 0x000fe40000000000 */
[----:B------:R-:W-:Y:S02]  /*13b0*/  SEL R2, R2, R7, P0 ;  /* 0x0000000702027207 */ /* 0x000fe40000000000 */
[C---:B------:R-:W-:Y:S02]  /*13c0*/  ISETP.GE.U32.AND P0, PT, R3.reuse, UR6, PT ;  /* 0x0000000603007c0c */ /* 0x040fe4000bf06070 */
[----:B------:R-:W-:-:S02]  /*13d0*/  IADD3 R6, P2, PT, R3, -UR6, RZ ;  /* 0x8000000603067c10 */ /* 0x000fc4000ff5e0ff */
[C---:B------:R-:W-:Y:S02]  /*13e0*/  ISETP.GE.U32.AND.EX P0, PT, R2.reuse, UR7, PT, P0 ;  /* 0x0000000702007c0c */ /* 0x040fe4000bf06100 */
[----:B------:R-:W-:Y:S02]  /*13f0*/  IADD3.X R7, PT, PT, R2, ~UR7, RZ, P2, !PT ;  /* 0x8000000702077c10 */ /* 0x000fe400097fe4ff */
[----:B------:R-:W-:Y:S02]  /*1400*/  SEL R6, R6, R3, P0 ;  /* 0x0000000306067207 */ /* 0x000fe40000000000 */
[----:B------:R-:W-:Y:S02]  /*1410*/  SEL R7, R7, R2, P0 ;  /* 0x0000000207077207 */ /* 0x000fe40000000000 */
[----:B------:R-:W-:Y:S02]  /*1420*/  IADD3 R3, P2, PT, RZ, -R6, RZ ;  /* 0x80000006ff037210 */ /* 0x000fe40007f5e0ff */
[----:B------:R-:W-:-:S02]  /*1430*/  ISETP.NE.U32.AND P0, PT, RZ, UR10, PT ;  /* 0x0000000aff007c0c */ /* 0x000fc4000bf05070 */
[-C--:B------:R-:W-:Y:S02]  /*1440*/  IADD3.X R2, PT, PT, RZ, ~R7.reuse, RZ, P2, !PT ;  /* 0x80000007ff027210 */ /* 0x080fe400017fe4ff */
[----:B------:R-:W-:Y:S01]  /*1450*/  SEL R6, R3, R6, !P1 ;  /* 0x0000000603067207 */ /* 0x000fe20004800000 */
[----:B------:R-:W-:Y:S01]  /*1460*/  HFMA2 R3, -RZ, RZ, 0, 0 ;  /* 0x00000000ff037431 */ /* 0x000fe200000001ff */
[----:B------:R-:W-:Y:S01]  /*1470*/  SEL R7, R2, R7, !P1 ;  /* 0x0000000702077207 */ /* 0x000fe20004800000 */
[----:B------:R-:W-:Y:S01]  /*1480*/  IMAD.MOV.U32 R2, RZ, RZ, R0 ;  /* 0x000000ffff027224 */ /* 0x000fe200078e0000 */
[----:B------:R-:W-:-:S04]  /*1490*/  ISETP.NE.AND.EX P0, PT, RZ, UR11, PT, P0 ;  /* 0x0000000bff007c0c */ /* 0x000fc8000bf05300 */
[----:B------:R-:W-:Y:S02]  /*14a0*/  SEL R6, R6, 0xffffffff, P0 ;  /* 0xffffffff06067807 */ /* 0x000fe40000000000 */
[----:B------:R-:W-:Y:S01]  /*14b0*/  SEL R7, R7, 0xffffffff, P0 ;  /* 0xffffffff07077807 */ /* 0x000fe20000000000 */
[----:B------:R-:W-:Y:S06]  /*14c0*/  RET.REL.NODEC R2 `(_Z18per_element_kernelPlS_S_ll) ;  /* 0xffffffe802cc7950 */ /* 0x000fec0003c3ffff */
.L_x_8:
[----:B------:R-:W-:-:S00]  /*14d0*/  BRA `(.L_x_8) ;  /* 0xfffffffc00fc7947 */ /* 0x000fc0000383ffff */
[----:B------:R-:W-:-:S00]  /*14e0*/  NOP ;  /* 0x0000000000007918 */ /* 0x000fc00000000000 */
        /* <DEDUP_REMOVED lines=9> */
.L_x_28:


//--------------------- .text._Z20per_column_AB_kernelPlS_S_ll --------------------------
	.section	.text._Z20per_column_AB_kernelPlS_S_ll,"ax",@progbits
	.align	128
        .global         _Z20per_column_AB_kernelPlS_S_ll
        .type           _Z20per_column_AB_kernelPlS_S_ll,@function
        .size           _Z20per_column_AB_kernelPlS_S_ll,(.L_x_29 - _Z20per_column_AB_kernelPlS_S_ll)
        .other          _Z20per_column_AB_kernelPlS_S_ll,@"STO_CUDA_ENTRY STV_DEFAULT"
_Z20per_column_AB_kernelPlS_S_ll:
.text._Z20per_column_AB_kernelPlS_S_ll:
[----:B------:R-:W-:Y:S01]  /*0000*/  LDC R1, c[0x0][0x37c] ;  /* 0x0000df00ff017b82 */ /* 0x000fe20000000800 */
[----:B------:R-:W0:Y:S01]  /*0010*/  S2R R20, SR_TID.Y ;  /* 0x0000000000147919 */ /* 0x000e220000002200 */
[----:B------:R-:W1:Y:S01]  /*0020*/  LDCU.64 UR8, c[0x0][0x3a0] ;  /* 0x00007400ff0877ac */ /* 0x000e620008000a00 */
[----:B------:R-:W0:Y:S01]  /*0030*/  S2R R3, SR_TID.X ;  /* 0x0000000000037919 */ /* 0x000e220000002100 */
[----:B------:R-:W2:Y:S01]  /*0040*/  S2R R21, SR_CTAID.X ;  /* 0x0000000000157919 */ /* 0x000ea20000002500 */
[----:B-1----:R-:W-:Y:S02]  /*0050*/  UIMAD UR4, UR9, UR8, URZ ;  /* 0x00000008090472a4 */ /* 0x002fe4000f8e02ff */
[----:B------:R-:W-:Y:S02]  /*0060*/  UIMAD.WIDE.U32 UR6, UR8, UR8, URZ ;  /* 0x00000008080672a5 */ /* 0x000fe4000f8e00ff */
[----:B------:R-:W-:-:S04]  /*0070*/  UIMAD UR4, UR8, UR9, UR4 ;  /* 0x00000009080472a4 */ /* 0x000fc8000f8e0204 */
[----:B------:R-:W-:-:S06]  /*0080*/  UIADD3 UR4, UPT, UPT, UR7, UR4, URZ ;  /* 0x0000000407047290 */ /* 0x000fcc000fffe0ff */
[----:B------:R-:W-:Y:S02]  /*0090*/  MOV R0, UR4 ;  /* 0x0000000400007c02 */ /* 0x000fe40008000f00 */
[----:B0-----:R-:W-:-:S05]  /*00a0*/  LEA R20, R20, R3, 0x5 ;  /* 0x0000000314147211 */ /* 0x001fca00078e28ff */
[----:B--2---:R-:W-:-:S05]  /*00b0*/  IMAD R20, R21, 0x400, R20 ;  /* 0x0000040015147824 */ /* 0x004fca00078e0214 */
[----:B------:R-:W-:-:S04]  /*00c0*/  ISETP.LT.U32.AND P0, PT, R20, UR6, PT ;  /* 0x0000000614007c0c */ /* 0x000fc8000bf01070 */
[----:B------:R-:W-:-:S13]  /*00d0*/  ISETP.GT.U32.AND.EX P0, PT, R0, RZ, PT, P0 ;  /* 0x000000ff0000720c */ /* 0x000fda0003f04100 */
        /* <DEDUP_REMOVED lines=13> */
[----:B------:R-:W-:-:S05]  /*01b0*/  IMAD.HI.U32 R2, R3, R20, RZ ;  /* 0x0000001403027227 */ /* 0x000fca00078e00ff */
[----:B------:R-:W-:-:S05]  /*01c0*/  IADD3 R3, PT, PT, -R2, RZ, RZ ;  /* 0x000000ff02037210 */ /* 0x000fca0007ffe1ff */
[----:B------:R-:W-:-:S05]  /*01d0*/  IMAD R3, R3, UR8, R20 ;  /* 0x0000000803037c24 */ /* 0x000fca000f8e0214 */
[----:B------:R-:W-:-:S13]  /*01e0*/  ISETP.GE.U32.AND P0, PT, R3, UR8, PT ;  /* 0x0000000803007c0c */ /* 0x000fda000bf06070 */
[----:B------:R-:W-:Y:S01]  /*01f0*/  @P0 VIADD R3, R3, -UR8 ;  /* 0x8000000803030c36 */ /* 0x000fe20008000000 */
[----:B------:R-:W-:-:S04]  /*0200*/  @P0 IADD3 R2, PT, PT, R2, 0x1, RZ ;  /* 0x0000000102020810 */ /* 0x000fc80007ffe0ff */
[----:B------:R-:W-:-:S13]  /*0210*/  ISETP.GE.U32.AND P1, PT, R3, UR8, PT ;  /* 0x0000000803007c0c */ /* 0x000fda000bf26070 */
[----:B------:R-:W-:Y:S01]  /*0220*/  @P1 VIADD R2, R2, 0x1 ;  /* 0x0000000102021836 */ /* 0x000fe20000000000 */
[----:B------:R-:W-:-:S04]  /*0230*/  @!P2 LOP3.LUT R2, RZ, UR8, RZ, 0x33, !PT ;  /* 0x00000008ff02ac12 */ /* 0x000fc8000f8e33ff */
[----:B------:R-:W-:-:S05]  /*0240*/  IADD3 R3, PT, PT, -R2, RZ, RZ ;  /* 0x000000ff02037210 */ /* 0x000fca0007ffe1ff */
[----:B------:R-:W-:Y:S02]  /*0250*/  IMAD R20, R3, UR8, R20 ;  /* 0x0000000803147c24 */ /* 0x000fe4000f8e0214 */
[----:B------:R-:W-:Y:S01]  /*0260*/  HFMA2 R3, -RZ, RZ, 0, 0 ;  /* 0x00000000ff037431 */ /* 0x000fe200000001ff */
[----:B------:R-:W-:Y:S06]  /*0270*/  BRA `(.L_x_10) ;  /* 0x0000000000307947 */ /* 0x000fec0003800000 */
.L_x_9:
[----:B------:R-:W-:-:S07]  /*0280*/  MOV R0, 0x2a0 ;  /* 0x000002a000007802 */ /* 0x000fce0000000f00 */
[----:B------:R-:W-:Y:S05]  /*0290*/  CALL.REL.NOINC `($__internal_2_$__cuda_sm20_div_s64) ;  /* 0x00000010006c7944 */ /* 0x000fea0003c00000 */
[----:B------:R-:W0:Y:S01]  /*02a0*/  LDCU.64 UR8, c[0x0][0x3a0] ;  /* 0x00007400ff0877ac */ /* 0x000e220008000a00 */
[-C--:B------:R-:W-:Y:S02]  /*02b0*/  IADD3 R3, P0, PT, RZ, -R4.reuse, RZ ;  /* 0x80000004ff037210 */ /* 0x080fe40007f1e0ff */
[----:B------:R-:W-:Y:S02]  /*02c0*/  MOV R21, RZ ;  /* 0x000000ff00157202 */ /* 0x000fe40000000f00 */
[----:B------:R-:W-:Y:S01]  /*02d0*/  MOV R2, R4 ;  /* 0x0000000400027202 */ /* 0x000fe20000000f00 */
[----:B------:R-:W-:-:S04]  /*02e0*/  IMAD.X R0, RZ, RZ, ~R5, P0 ;  /* 0x000000ffff007224 */ /* 0x000fc800000e0e05 */
[----:B0-----:R-:W-:Y:S02]  /*02f0*/  IMAD R0, R0, UR8, RZ ;  /* 0x0000000800007c24 */ /* 0x001fe4000f8e02ff */
[----:B------:R-:W-:-:S04]  /*0300*/  IMAD.WIDE.U32 R20, R3, UR8, R20 ;  /* 0x0000000803147c25 */ /* 0x000fc8000f8e0014 */
[----:B------:R-:W-:-:S04]  /*0310*/  IMAD R3, R3, UR9, R0 ;  /* 0x0000000903037c24 */ /* 0x000fc8000f8e0200 */
[----:B------:R-:W-:Y:S02]  /*0320*/  IMAD.IADD R21, R21, 0x1, R3 ;  /* 0x0000000115157824 */ /* 0x000fe400078e0203 */
[----:B------:R-:W-:-:S07]  /*0330*/  IMAD.MOV.U32 R3, RZ, RZ, R5 ;  /* 0x000000ffff037224 */ /* 0x000fce00078e0005 */
.L_x_10:
[----:B------:R-:W0:Y:S02]  /*0340*/  LDC.64 R4, c[0x0][0x398] ;  /* 0x0000e600ff047b82 */ /* 0x000e240000000a00 */
[----:B0-----:R-:W-:-:S04]  /*0350*/  ISETP.GE.U32.AND P0, PT, R4, 0x1, PT ;  /* 0x000000010400780c */ /* 0x001fc80003f06070 */
[----:B------:R-:W-:-:S13]  /*0360*/  ISETP.GE.AND.EX P0, PT, R5, RZ, PT, P0 ;  /* 0x000000ff0500720c */ /* 0x000fda0003f06300 */
[----:B------:R-:W-:Y:S05]  /*0370*/  @!P0 EXIT ;  /* 0x000000000000894d */ /* 0x000fea0003800000 */
[----:B------:R-:W0:Y:S01]  /*0380*/  LDCU.64 UR10, c[0x0][0x358] ;  /* 0x00006b00ff0a77ac */ /* 0x000e220008000a00 */
[----:B------:R-:W-:Y:S02]  /*0390*/  USHF.L.U64.HI UR16, UR8, 0x6, UR9 ;  /* 0x0000000608107899 */ /* 0x000fe40008010209 */
[----:B------:R-:W-:Y:S02]  /*03a0*/  USHF.L.U32 UR15, UR8, 0x6, URZ ;  /* 0x00000006080f7899 */ /* 0x000fe400080006ff */
[----:B------:R-:W-:Y:S02]  /*03b0*/  USHF.L.U64.HI UR14, UR8, 0x3, UR9 ;  /* 0x00000003080e7899 */ /* 0x000fe40008010209 */
[----:B------:R-:W-:Y:S01]  /*03c0*/  USHF.L.U32 UR13, UR8, 0x3, URZ ;  /* 0x00000003080d7899 */ /* 0x000fe200080006ff */
[----:B------:R-:W-:Y:S01]  /*03d0*/  UMOV UR6, URZ ;  /* 0x000000ff00067c82 */ /* 0x000fe20008000000 */
[----:B------:R-:W-:-:S10]  /*03e0*/  UMOV UR7, URZ ;  /* 0x000000ff00077c82 */ /* 0x000fd40008000000 */
.L_x_16:
[----:B-1--4-:R-:W1:Y:S01]  /*03f0*/  LDC.64 R4, c[0x0][0x3a0] ;  /* 0x0000e800ff047b82 */ /* 0x012e620000000a00 */
[----:B--2---:R-:W2:Y:S01]  /*0400*/  LDCU.64 UR20, c[0x0][0x398] ;  /* 0x00007300ff1477ac */ /* 0x004ea20008000a00 */
[----:B------:R-:W-:Y:S01]  /*0410*/  MOV R8, R2 ;  /* 0x0000000200087202 */ /* 0x000fe20000000f00 */
[----:B------:R-:W-:Y:S01]  /*0420*/  IMAD.MOV.U32 R9, RZ, RZ, R3 ;  /* 0x000000ffff097224 */ /* 0x000fe200078e0003 */
[----:B---3--:R-:W3:Y:S01]  /*0430*/  LDCU.64 UR4, c[0x0][0x380] ;  /* 0x00007000ff0477ac */ /* 0x008ee20008000a00 */
[----:B--2---:R-:W-:-:S04]  /*0440*/  UISETP.GE.U32.AND UP1, UPT, UR20, 0x8, UPT ;  /* 0x000000081400788c */ /* 0x004fc8000bf26070 */
[----:B------:R-:W-:Y:S01]  /*0450*/  UISETP.GE.U32.AND.EX UP1, UPT, UR21, URZ, UPT, UP1 ;  /* 0x000000ff1500728c */ /* 0x000fe2000bf26110 */
[C---:B-1----:R-:W-:Y:S02]  /*0460*/  IMAD R0, R4.reuse, UR7, RZ ;  /* 0x0000000704007c24 */ /* 0x042fe4000f8e02ff */
[----:B------:R-:W-:-:S04]  /*0470*/  IMAD.WIDE.U32 R12, R4, UR6, R20 ;  /* 0x00000006040c7c25 */ /* 0x000fc8000f8e0014 */
[----:B------:R-:W-:Y:S02]  /*0480*/  IMAD R15, R5, UR6, R0 ;  /* 0x00000006050f7c24 */ /* 0x000fe4000f8e0200 */
[--C-:B------:R-:W-:Y:S01]  /*0490*/  IMAD.WIDE.U32 R10, R4, UR6, R8.reuse ;  /* 0x00000006040a7c25 */ /* 0x100fe2000f8e0008 */
[----:B------:R-:W-:Y:S02]  /*04a0*/  UIADD3 UR6, UP0, UPT, UR6, 0x1, URZ ;  /* 0x0000000106067890 */ /* 0x000fe4000ff1e0ff */
[----:B------:R-:W-:Y:S01]  /*04b0*/  IADD3 R7, PT, PT, R15, R13, RZ ;  /* 0x0000000d0f077210 */ /* 0x000fe20007ffe0ff */
[-C--:B------:R-:W-:Y:S01]  /*04c0*/  IMAD.WIDE.U32 R8, R12, R4.reuse, R8 ;  /* 0x000000040c087225 */ /* 0x080fe200078e0008 */
[----:B---3--:R-:W-:Y:S01]  /*04d0*/  LEA R6, P0, R10, UR4, 0x3 ;  /* 0x000000040a067c11 */ /* 0x008fe2000f8018ff */
[----:B------:R-:W-:Y:S02]  /*04e0*/  UIADD3.X UR7, UPT, UPT, URZ, UR7, URZ, UP0, !UPT ;  /* 0x00000007ff077290 */ /* 0x000fe400087fe4ff */
[----:B------:R-:W-:Y:S01]  /*04f0*/  IMAD R0, R7, R4, RZ ;  /* 0x0000000407007224 */ /* 0x000fe200078e02ff */
[----:B------:R-:W-:Y:S01]  /*0500*/  UISETP.NE.U32.AND UP0, UPT, UR6, UR20, UPT ;  /* 0x000000140600728c */ /* 0x000fe2000bf05070 */
[----:B------:R-:W-:Y:S01]  /*0510*/  IMAD.IADD R7, R11, 0x1, R15 ;  /* 0x000000010b077824 */ /* 0x000fe200078e020f */
[----:B------:R-:W-:Y:S01]  /*0520*/  UMOV UR4, URZ ;  /* 0x000000ff00047c82 */ /* 0x000fe20008000000 */
[----:B------:R-:W-:Y:S01]  /*0530*/  IMAD R13, R12, R5, R0 ;  /* 0x000000050c0d7224 */ /* 0x000fe200078e0200 */
[----:B------:R-:W-:-:S02]  /*0540*/  UISETP.NE.AND.EX UP0, UPT, UR7, UR21, UPT, UP0 ;  /* 0x000000150700728c */ /* 0x000fc4000bf05300 */
[----:B------:R-:W-:Y:S01]  /*0550*/  LEA.HI.X R7, R10, UR5, R7, 0x3, P0 ;  /* 0x000000050a077c11 */ /* 0x000fe200080f1c07 */
[----:B------:R-:W-:Y:S01]  /*0560*/  UMOV UR5, URZ ;  /* 0x000000ff00057c82 */ /* 0x000fe20008000000 */
[----:B------:R-:W-:Y:S01]  /*0570*/  IADD3 R0, PT, PT, R9, R13, RZ ;  /* 0x0000000d09007210 */ /* 0x000fe20007ffe0ff */
[----:B------:R-:W-:Y:S06]  /*0580*/  BRA.U !UP1, `(.L_x_11) ;  /* 0x0000000509a07547 */ /* 0x000fec000b800000 */
[----:B------:R-:W1:Y:S01]  /*0590*/  LDCU.64 UR4, c[0x0][0x398] ;  /* 0x00007300ff0477ac */ /* 0x000e620008000a00 */
[----:B------:R-:W2:Y:S01]  /*05a0*/  LDC.64 R10, c[0x0][0x390] ;  /* 0x0000e400ff0a7b82 */ /* 0x000ea20000000a00 */
[----:B------:R-:W3:Y:S01]  /*05b0*/  LDCU.64 UR8, c[0x0][0x388] ;  /* 0x00007100ff0877ac */ /* 0x000ee20008000a00 */
[----:B-1----:R-:W-:Y:S02]  /*05c0*/  USHF.L.U32 UR12, UR4, 0x3, URZ ;  /* 0x00000003040c7899 */ /* 0x002fe400080006ff */
[----:B------:R-:W-:Y:S01]  /*05d0*/  USHF.L.U64.HI UR17, UR4, 0x3, UR5 ;  /* 0x0000000304117899 */ /* 0x000fe20008010205 */
[----:B---3--:R-:W-:Y:S01]  /*05e0*/  LEA R22, P0, R20, UR8, 0x3 ;  /* 0x0000000814167c11 */ /* 0x008fe2000f8018ff */
[----:B------:R-:W-:Y:S02]  /*05f0*/  ULOP3.LUT UR5, UR5, 0x7fffffff, URZ, 0xc0, !UPT ;  /* 0x7fffffff05057892 */ /* 0x000fe4000f8ec0ff */
[----:B--2---:R-:W-:Y:S01]  /*0600*/  IMAD.WIDE.U32 R10, R8, UR12, R10 ;  /* 0x0000000c080a7c25 */ /* 0x004fe2000f8e000a */
[----:B------:R-:W-:Y:S01]  /*0610*/  LEA.HI.X R23, R20, UR9, R21, 0x3, P0 ;  /* 0x0000000914177c11 */ /* 0x000fe200080f1c15 */
[----:B------:R-:W-:-:S02]  /*0620*/  ULOP3.LUT UR4, UR4, 0xfffffff8, URZ, 0xc0, !UPT ;  /* 0xfffffff804047892 */ /* 0x000fc4000f8ec0ff */
[----:B------:R-:W-:Y:S01]  /*0630*/  IMAD R13, R8, UR17, RZ ;  /* 0x00000011080d7c24 */ /* 0x000fe2000f8e02ff */
[----:B------:R-:W-:-:S03]  /*0640*/  IADD3 R14, P1, PT, R10, 0x20, RZ ;  /* 0x000000200a0e7810 */ /* 0x000fc60007f3e0ff */
[----:B------:R-:W-:-:S04]  /*0650*/  IMAD R13, R0, UR12, R13 ;  /* 0x0000000c000d7c24 */ /* 0x000fc8000f8e020d */
[----:B------:R-:W-:-:S07]  /*0660*/  IMAD.X R15, R11, 0x1, R13, P1 ;  /* 0x000000010b0f7824 */ /* 0x000fce00008e060d */
.L_x_12:
[----:B0-2---:R-:W2:Y:S04]  /*0670*/  LDG.E.64 R10, desc[UR10][R6.64] ;  /* 0x0000000a060a7981 */ /* 0x005ea8000c1e1b00 */
[----:B------:R-:W2:Y:S01]  /*0680*/  LDG.E.64 R16, desc[UR10][R22.64] ;  /* 0x0000000a16107981 */ /* 0x000ea2000c1e1b00 */
[----:B------:R-:W-:-:S04]  /*0690*/  IADD3 R24, P0, PT, R22, UR13, RZ ;  /* 0x0000000d16187c10 */ /* 0x000fc8000ff1e0ff */
[----:B------:R-:W-:Y:S01]  /*06a0*/  IADD3.X R25, PT, PT, R23, UR14, RZ, P0, !PT ;  /* 0x0000000e17197c10 */ /* 0x000fe200087fe4ff */
[-C--:B--2---:R-:W-:Y:S02]  /*06b0*/  IMAD R17, R17, R10.reuse, RZ ;  /* 0x0000000a11117224 */ /* 0x084fe400078e02ff */
[----:B------:R-:W-:-:S04]  /*06c0*/  IMAD.WIDE.U32 R12, R16, R10, RZ ;  /* 0x0000000a100c7225 */ /* 0x000fc800078e00ff */
[----:B------:R-:W-:Y:S01]  /*06d0*/  IMAD R17, R11, R16, R17 ;  /* 0x000000100b117224 */ /* 0x000fe200078e0211 */
[----:B------:R-:W-:Y:S01]  /*06e0*/  MOV R11, R15 ;  /* 0x0000000f000b7202 */ /* 0x000fe20000000f00 */
[----:B------:R-:W-:Y:S01]  /*06f0*/  IMAD.MOV.U32 R10, RZ, RZ, R14 ;  /* 0x000000ffff0a7224 */ /* 0x000fe200078e000e */
[----:B------:R-:W-:Y:S02]  /*0700*/  MOV R26, R12 ;  /* 0x0000000c001a7202 */ /* 0x000fe40000000f00 */
[----:B------:R-:W-:-:S05]  /*0710*/  IADD3 R27, PT, PT, R13, R17, RZ ;  /* 0x000000110d1b7210 */ /* 0x000fca0007ffe0ff */
[----:B------:R0:W-:Y:S04]  /*0720*/  STG.E.64 desc[UR10][R10.64+-0x20], R26 ;  /* 0xffffe01a0a007986 */ /* 0x0001e8000c101b0a */
[----:B------:R-:W2:Y:S04]  /*0730*/  LDG.E.64 R12, desc[UR10][R24.64] ;  /* 0x0000000a180c7981 */ /* 0x000ea8000c1e1b00 */
[----:B------:R-:W2:Y:S01]  /*0740*/  LDG.E.64 R14, desc[UR10][R6.64] ;  /* 0x0000000a060e7981 */ /* 0x000ea2000c1e1b00 */
[----:B------:R-:W-:-:S04]  /*0750*/  IADD3 R18, P0, PT, R24, UR13, RZ ;  /* 0x0000000d18127c10 */ /* 0x000fc8000ff1e0ff */
[----:B------:R-:W-:Y:S01]  /*0760*/  IADD3.X R19, PT, PT, R25, UR14, RZ, P0, !PT ;  /* 0x0000000e19137c10 */ /* 0x000fe200087fe4ff */
[-C--:B--2---:R-:W-:Y:S02]  /*0770*/  IMAD R13, R13, R14.reuse, RZ ;  /* 0x0000000e0d0d7224 */ /* 0x084fe400078e02ff */
[----:B------:R-:W-:-:S04]  /*0780*/  IMAD.WIDE.U32 R16, R12, R14, RZ ;  /* 0x0000000e0c107225 */ /* 0x000fc800078e00ff */
[----:B------:R-:W-:Y:S01]  /*0790*/  IMAD R13, R15, R12, R13 ;  /* 0x0000000c0f0d7224 */ /* 0x000fe200078e020d */
[----:B------:R-:W-:-:S03]  /*07a0*/  MOV R28, R16 ;  /* 0x00000010001c7202 */ /* 0x000fc60000000f00 */
[----:B------:R-:W-:-:S05]  /*07b0*/  IMAD.IADD R29, R17, 0x1, R13 ;  /* 0x00000001111d7824 */ /* 0x000fca00078e020d */
[----:B------:R1:W-:Y:S04]  /*07c0*/  STG.E.64 desc[UR10][R10.64+-0x18], R28 ;  /* 0xffffe81c0a007986 */ /* 0x0003e8000c101b0a */
[----:B------:R-:W2:Y:S04]  /*07d0*/  LDG.E.64 R12, desc[UR10][R18.64] ;  /* 0x0000000a120c7981 */ /* 0x000ea8000c1e1b00 */
[----:B------:R-:W2:Y:S01]  /*07e0*/  LDG.E.64 R14, desc[UR10][R6.64] ;  /* 0x0000000a060e7981 */ /* 0x000ea2000c1e1b00 */
[----:B------:R-:W-:-:S04]  /*07f0*/  IADD3 R24, P0, PT, R18, UR13, RZ ;  /* 0x0000000d12187c10 */ /* 0x000fc8000ff1e0ff */
[----:B------:R-:W-:Y:S01]  /*0800*/  IADD3.X R25, PT, PT, R19, UR14, RZ, P0, !PT ;  /* 0x0000000e13197c10 */ /* 0x000fe200087fe4ff */
[-C--:B--2---:R-:W-:Y:S02]  /*0810*/  IMAD R13, R13, R14.reuse, RZ ;  /* 0x0000000e0d0d7224 */ /* 0x084fe400078e02ff */
[----:B------:R-:W-:-:S04]  /*0820*/  IMAD.WIDE.U32 R16, R12, R14, RZ ;  /* 0x0000000e0c107225 */ /* 0x000fc800078e00ff */
[----:B------:R-:W-:Y:S02]  /*0830*/  IMAD R13, R15, R12, R13 ;  /* 0x0000000c0f0d7224 */ /* 0x000fe400078e020d */
[----:B0-----:R-:W-:-:S03]  /*0840*/  IMAD.MOV.U32 R26, RZ, RZ, R16 ;  /* 0x000000ffff1a7224 */ /* 0x001fc600078e0010 */
        /* <DEDUP_REMOVED lines=9> */
[----:B-1----:R-:W-:-:S04]  /*08e0*/  MOV R28, R16 ;  /* 0x00000010001c7202 */ /* 0x002fc80000000f00 */
        /* <DEDUP_REMOVED lines=9> */
[----:B0-----:R-:W-:-:S03]  /*0980*/  MOV R26, R16 ;  /* 0x00000010001a7202 */ /* 0x001fc60000000f00 */
[----:B------:R-:W-:-:S05]  /*0990*/  IMAD.IADD R27, R17, 0x1, R15 ;  /* 0x00000001111b7824 */ /* 0x000fca00078e020f */
[----:B------:R2:W-:Y:S04]  /*09a0*/  STG.E.64 desc[UR10][R10.64], R26 ;  /* 0x0000001a0a007986 */ /* 0x0005e8000c101b0a */
[----:B------:R-:W3:Y:S04]  /*09b0*/  LDG.E.64 R14, desc[UR10][R24.64] ;  /* 0x0000000a180e7981 */ /* 0x000ee8000c1e1b00 */
[----:B------:R-:W3:Y:S01]  /*09c0*/  LDG.E.64 R12, desc[UR10][R6.64] ;  /* 0x0000000a060c7981 */ /* 0x000ee2000c1e1b00 */
[----:B------:R-:W-:-:S04]  /*09d0*/  IADD3 R18, P0, PT, R24, UR13, RZ ;  /* 0x0000000d18127c10 */ /* 0x000fc8000ff1e0ff */
[----:B------:R-:W-:Y:S01]  /*09e0*/  IADD3.X R19, PT, PT, R25, UR14, RZ, P0, !PT ;  /* 0x0000000e19137c10 */ /* 0x000fe200087fe4ff */
[-C--:B---3--:R-:W-:Y:S02]  /*09f0*/  IMAD R15, R15, R12.reuse, RZ ;  /* 0x0000000c0f0f7224 */ /* 0x088fe400078e02ff */
[----:B------:R-:W-:-:S04]  /*0a00*/  IMAD.WIDE.U32 R16, R14, R12, RZ ;  /* 0x0000000c0e107225 */ /* 0x000fc800078e00ff */
[----:B------:R-:W-:Y:S02]  /*0a10*/  IMAD R15, R13, R14, R15 ;  /* 0x0000000e0d0f7224 */ /* 0x000fe400078e020f */
[----:B-1----:R-:W-:-:S03]  /*0a20*/  IMAD.MOV.U32 R28, RZ, RZ, R16 ;  /* 0x000000ffff1c7224 */ /* 0x002fc600078e0010 */
[----:B------:R-:W-:-:S05]  /*0a30*/  IADD3 R29, PT, PT, R17, R15, RZ ;  /* 0x0000000f111d7210 */ /* 0x000fca0007ffe0ff */
[----:B------:R2:W-:Y:S04]  /*0a40*/  STG.E.64 desc[UR10][R10.64+0x8], R28 ;  /* 0x0000081c0a007986 */ /* 0x0005e8000c101b0a */
[----:B------:R-:W3:Y:S04]  /*0a50*/  LDG.E.64 R14, desc[UR10][R18.64] ;  /* 0x0000000a120e7981 */ /* 0x000ee8000c1e1b00 */
[----:B------:R-:W3:Y:S01]  /*0a60*/  LDG.E.64 R12, desc[UR10][R6.64] ;  /* 0x0000000a060c7981 */ /* 0x000ee2000c1e1b00 */
[----:B------:R-:W-:-:S04]  /*0a70*/  IADD3 R24, P0, PT, R18, UR13, RZ ;  /* 0x0000000d12187c10 */ /* 0x000fc8000ff1e0ff */
[----:B------:R-:W-:Y:S01]  /*0a80*/  IADD3.X R25, PT, PT, R19, UR14, RZ, P0, !PT ;  /* 0x0000000e13197c10 */ /* 0x000fe200087fe4ff */
[-C--:B---3--:R-:W-:Y:S02]  /*0a90*/  IMAD R15, R15, R12.reuse, RZ ;  /* 0x0000000c0f0f7224 */ /* 0x088fe400078e02ff */
[----:B------:R-:W-:-:S04]  /*0aa0*/  IMAD.WIDE.U32 R16, R14, R12, RZ ;  /* 0x0000000c0e107225 */ /* 0x000fc800078e00ff */
[----:B------:R-:W-:-:S05]  /*0ab0*/  IMAD R15, R13, R14, R15 ;  /* 0x0000000e0d0f7224 */ /* 0x000fca00078e020f */
[----:B------:R-:W-:-:S05]  /*0ac0*/  IADD3 R17, PT, PT, R17, R15, RZ ;  /* 0x0000000f11117210 */ /* 0x000fca0007ffe0ff */
[----:B------:R2:W-:Y:S04]  /*0ad0*/  STG.E.64 desc[UR10][R10.64+0x10], R16 ;  /* 0x000010100a007986 */ /* 0x0005e8000c101b0a */
[----:B------:R-:W3:Y:S04]  /*0ae0*/  LDG.E.64 R24, desc[UR10][R24.64] ;  /* 0x0000000a18187981 */ /* 0x000ee8000c1e1b00 */
[----:B------:R-:W3:Y:S01]  /*0af0*/  LDG.E.64 R14, desc[UR10][R6.64] ;  /* 0x0000000a060e7981 */ /* 0x000ee2000c1e1b00 */
[----:B------:R-:W-:Y:S01]  /*0b00*/  UIADD3 UR4, UP1, UPT, UR4, -0x8, URZ ;  /* 0xfffffff804047890 */ /* 0x000fe2000ff3e0ff */
[----:B------:R-:W-:-:S03]  /*0b10*/  IADD3 R22, P0, PT, R22, UR15, RZ ;  /* 0x0000000f16167c10 */ /* 0x000fc6000ff1e0ff */
[----:B------:R-:W-:Y:S01]  /*0b20*/  UIADD3.X UR5, UPT, UPT, UR5, -0x1, URZ, UP1, !UPT ;  /* 0xffffffff05057890 */ /* 0x000fe20008ffe4ff */
[----:B------:R-:W-:Y:S01]  /*0b30*/  IADD3.X R23, PT, PT, R23, UR16, RZ, P0, !PT ;  /* 0x0000001017177c10 */ /* 0x000fe200087fe4ff */
[----:B------:R-:W-:-:S04]  /*0b40*/  UISETP.NE.U32.AND UP1, UPT, UR4, URZ, UPT ;  /* 0x000000ff0400728c */ /* 0x000fc8000bf25070 */
[----:B------:R-:W-:Y:S01]  /*0b50*/  UISETP.NE.AND.EX UP1, UPT, UR5, URZ, UPT, UP1 ;  /* 0x000000ff0500728c */ /* 0x000fe2000bf25310 */
[-C--:B---3--:R-:W-:Y:S02]  /*0b60*/  IMAD R19, R25, R14.reuse, RZ ;  /* 0x0000000e19137224 */ /* 0x088fe400078e02ff */
[----:B------:R-:W-:Y:S01]  /*0b70*/  IMAD.WIDE.U32 R12, R24, R14, RZ ;  /* 0x0000000e180c7225 */ /* 0x000fe200078e00ff */
[----:B------:R-:W-:-:S03]  /*0b80*/  IADD3 R14, P1, PT, R10, 0x40, RZ ;  /* 0x000000400a0e7810 */ /* 0x000fc60007f3e0ff */
[----:B------:R-:W-:Y:S02]  /*0b90*/  IMAD R19, R15, R24, R19 ;  /* 0x000000180f137224 */ /* 0x000fe400078e0213 */
[----:B------:R-:W-:-:S03]  /*0ba0*/  IMAD.X R15, RZ, RZ, R11, P1 ;  /* 0x000000ffff0f7224 */ /* 0x000fc600008e060b */
[----:B------:R-:W-:-:S05]  /*0bb0*/  IADD3 R13, PT, PT, R13, R19, RZ ;  /* 0x000000130d0d7210 */ /* 0x000fca0007ffe0ff */
[----:B------:R2:W-:Y:S01]  /*0bc0*/  STG.E.64 desc[UR10][R10.64+0x18], R12 ;  /* 0x0000180c0a007986 */ /* 0x0005e2000c101b0a */
[----:B------:R-:W-:Y:S05]  /*0bd0*/  BRA.U UP1, `(.L_x_12) ;  /* 0xfffffff901a47547 */ /* 0x000fea000b83ffff */
[----:B------:R-:W0:Y:S02]  /*0be0*/  LDCU.64 UR4, c[0x0][0x398] ;  /* 0x00007300ff0477ac */ /* 0x000e240008000a00 */
[----:B0-----:R-:W-:Y:S02]  /*0bf0*/  ULOP3.LUT UR5, UR5, 0x7fffffff, URZ, 0xc0, !UPT ;  /* 0x7fffffff05057892 */ /* 0x001fe4000f8ec0ff */
[----:B------:R-:W-:-:S12]  /*0c00*/  ULOP3.LUT UR4, UR4, 0xfffffff8, URZ, 0xc0, !UPT ;  /* 0xfffffff804047892 */ /* 0x000fd8000f8ec0ff */
.L_x_11:
[----:B------:R-:W1:Y:S02]  /*0c10*/  LDCU UR9, c[0x0][0x398] ;  /* 0x00007300ff0977ac */ /* 0x000e640008000800 */
[----:B-1----:R-:W-:-:S04]  /*0c20*/  ULOP3.LUT UR8, UR9, 0x7, URZ, 0xc0, !UPT ;  /* 0x0000000709087892 */ /* 0x002fc8000f8ec0ff */
[----:B------:R-:W-:-:S04]  /*0c30*/  UISETP.NE.U32.AND UP1, UPT, UR8, URZ, UPT ;  /* 0x000000ff0800728c */ /* 0x000fc8000bf25070 */
[----:B------:R-:W-:-:S09]  /*0c40*/  UISETP.NE.AND.EX UP1, UPT, URZ, URZ, UPT, UP1 ;  /* 0x000000ffff00728c */ /* 0x000fd2000bf25310 */
[----:B------:R-:W-:Y:S05]  /*0c50*/  BRA.U !UP1, `(.L_x_13) ;  /* 0x0000000509f47547 */ /* 0x000fea000b800000 */
[----:B------:R-:W-:Y:S02]  /*0c60*/  UIADD3 UR8, UP1, UPT, UR8, -0x1, URZ ;  /* 0xffffffff08087890 */ /* 0x000fe4000ff3e0ff */
[----:B------:R-:W-:Y:S02]  /*0c70*/  ULOP3.LUT UR9, UR9, 0x3, URZ, 0xc0, !UPT ;  /* 0x0000000309097892 */ /* 0x000fe4000f8ec0ff */
[----:B------:R-:W-:Y:S02]  /*0c80*/  UIADD3.X UR12, UPT, UPT, URZ, -0x1, URZ, UP1, !UPT ;  /* 0xffffffffff0c7890 */ /* 0x000fe40008ffe4ff */
[----:B------:R-:W-:Y:S02]  /*0c90*/  UISETP.GE.U32.AND UP2, UPT, UR8, 0x3, UPT ;  /* 0x000000030800788c */ /* 0x000fe4000bf46070 */
[----:B------:R-:W-:Y:S02]  /*0ca0*/  UISETP.NE.U32.AND UP1, UPT, UR9, URZ, UPT ;  /* 0x000000ff0900728c */ /* 0x000fe4000bf25070 */
[----:B------:R-:W-:-:S02]  /*0cb0*/  UISETP.GE.U32.AND.EX UP2, UPT, UR12, URZ, UPT, UP2 ;  /* 0x000000ff0c00728c */ /* 0x000fc4000bf46120 */
[----:B------:R-:W-:-:S07]  /*0cc0*/  UISETP.NE.AND.EX UP1, UPT, URZ, URZ, UPT, UP1 ;  /* 0x000000ffff00728c */ /* 0x000fce000bf25310 */
[----:B------:R-:W-:Y:S05]  /*0cd0*/  BRA.U !UP2, `(.L_x_14) ;  /* 0x000000010ad87547 */ /* 0x000fea000b800000 */
[----:B------:R-:W1:Y:S01]  /*0ce0*/  LDCU.64 UR18, c[0x0][0x388] ;  /* 0x00007100ff1277ac */ /* 0x000e620008000a00 */
[C---:B--2---:R-:W-:Y:S02]  /*0cf0*/  IMAD R12, R4.reuse, UR5, RZ ;  /* 0x00000005040c7c24 */ /* 0x044fe4000f8e02ff */
[----:B------:R-:W-:-:S04]  /*0d00*/  IMAD.WIDE.U32 R10, R4, UR4, R20 ;  /* 0x00000004040a7c25 */ /* 0x000fc8000f8e0014 */
[----:B------:R-:W-:-:S05]  /*0d10*/  IMAD R13, R5, UR4, R12 ;  /* 0x00000004050d7c24 */ /* 0x000fca000f8e020c */
[----:B------:R-:W-:Y:S02]  /*0d20*/  IADD3 R11, PT, PT, R11, R13, RZ ;  /* 0x0000000d0b0b7210 */ /* 0x000fe40007ffe0ff */
[----:B-1----:R-:W-:-:S04]  /*0d30*/  LEA R12, P0, R10, UR18, 0x3 ;  /* 0x000000120a0c7c11 */ /* 0x002fc8000f8018ff */
[----:B------:R-:W-:Y:S01]  /*0d40*/  LEA.HI.X R13, R10, UR19, R11, 0x3, P0 ;  /* 0x000000130a0d7c11 */ /* 0x000fe200080f1c0b */
[----:B------:R-:W1:Y:S01]  /*0d50*/  LDCU.64 UR18, c[0x0][0x390] ;  /* 0x00007200ff1277ac */ /* 0x000e620008000a00 */
[----:B0-----:R-:W2:Y:S04]  /*0d60*/  LDG.E.64 R10, desc[UR10][R6.64] ;  /* 0x0000000a060a7981 */ /* 0x001ea8000c1e1b00 */
[----:B------:R-:W2:Y:S01]  /*0d70*/  LDG.E.64 R14, desc[UR10][R12.64] ;  /* 0x0000000a0c0e7981 */ /* 0x000ea2000c1e1b00 */
[----:B------:R-:W-:Y:S01]  /*0d80*/  MOV R16, UR4 ;  /* 0x0000000400107c02 */ /* 0x000fe20008000f00 */
[----:B------:R-:W-:Y:S02]  /*0d90*/  IMAD.U32 R17, RZ, RZ, UR5 ;  /* 0x00000005ff117e24 */ /* 0x000fe4000f8e00ff */
[----:B------:R-:W-:-:S02]  /*0da0*/  IMAD R19, R0, UR20, RZ ;  /* 0x0000001400137c24 */ /* 0x000fc4000f8e02ff */
[----:B------:R-:W-:-:S04]  /*0db0*/  IMAD.WIDE.U32 R16, R8, UR20, R16 ;  /* 0x0000001408107c25 */ /* 0x000fc8000f8e0010 */
[----:B------:R-:W-:Y:S02]  /*0dc0*/  IMAD R23, R8, UR21, R19 ;  /* 0x0000001508177c24 */ /* 0x000fe4000f8e0213 */
[-C--:B--2---:R-:W-:Y:S02]  /*0dd0*/  IMAD R15, R15, R10.reuse, RZ ;  /* 0x0000000a0f0f7224 */ /* 0x084fe400078e02ff */
[----:B------:R-:W-:Y:S01]  /*0de0*/  IMAD.WIDE.U32 R18, R14, R10, RZ ;  /* 0x0000000a0e127225 */ /* 0x000fe200078e00ff */
[----:B-1----:R-:W-:-:S03]  /*0df0*/  LEA R10, P0, R16, UR18, 0x3 ;  /* 0x00000012100a7c11 */ /* 0x002fc6000f8018ff */
[----:B------:R-:W-:Y:S01]  /*0e00*/  IMAD R25, R11, R14, R15 ;  /* 0x0000000e0b197224 */ /* 0x000fe200078e020f */
[----:B------:R-:W-:Y:S01]  /*0e10*/  IADD3 R11, PT, PT, R17, R23, RZ ;  /* 0x00000017110b7210 */ /* 0x000fe20007ffe0ff */
[----:B------:R-:W-:Y:S01]  /*0e20*/  IMAD.MOV.U32 R24, RZ, RZ, R18 ;  /* 0x000000ffff187224 */ /* 0x000fe200078e0012 */
[----:B------:R-:W-:Y:S02]  /*0e30*/  IADD3 R14, P1, PT, R12, UR13, RZ ;  /* 0x0000000d0c0e7c10 */ /* 0x000fe4000ff3e0ff */
[----:B------:R-:W-:Y:S02]  /*0e40*/  LEA.HI.X R11, R16, UR19, R11, 0x3, P0 ;  /* 0x00000013100b7c11 */ /* 0x000fe400080f1c0b */
[----:B------:R-:W-:Y:S02]  /*0e50*/  IADD3 R25, PT, PT, R19, R25, RZ ;  /* 0x0000001913197210 */ /* 0x000fe40007ffe0ff */
[----:B------:R-:W-:-:S03]  /*0e60*/  IADD3.X R15, PT, PT, R13, UR14, RZ, P1, !PT ;  /* 0x0000000e0d0f7c10 */ /* 0x000fc60008ffe4ff */
[----:B------:R1:W-:Y:S04]  /*0e70*/  STG.E.64 desc[UR10][R10.64], R24 ;  /* 0x000000180a007986 */ /* 0x0003e8000c101b0a */
[----:B------:R-:W2:Y:S04]  /*0e80*/  LDG.E.64 R22, desc[UR10][R14.64] ;  /* 0x0000000a0e167981 */ /* 0x000ea8000c1e1b00 */
[----:B------:R-:W2:Y:S01]  /*0e90*/  LDG.E.64 R18, desc[UR10][R6.64] ;  /* 0x0000000a06127981 */ /* 0x000ea2000c1e1b00 */
[----:B------:R-:W-:Y:S01]  /*0ea0*/  IADD3 R12, P0, PT, R14, UR13, RZ ;  /* 0x0000000d0e0c7c10 */ /* 0x000fe2000ff1e0ff */
[----:B--2---:R-:W-:-:S02]  /*0eb0*/  IMAD R13, R23, R18, RZ ;  /* 0x00000012170d7224 */ /* 0x004fc400078e02ff */
[----:B------:R-:W-:-:S04]  /*0ec0*/  IMAD.WIDE.U32 R16, R22, R18, RZ ;  /* 0x0000001216107225 */ /* 0x000fc800078e00ff */
[----:B------:R-:W-:Y:S01]  /*0ed0*/  IMAD R19, R19, R22, R13 ;  /* 0x0000001613137224 */ /* 0x000fe200078e020d */
[----:B------:R-:W-:Y:S02]  /*0ee0*/  MOV R26, R16 ;  /* 0x00000010001a7202 */ /* 0x000fe40000000f00 */
[----:B------:R-:W-:Y:S02]  /*0ef0*/  IADD3.X R13, PT, PT, R15, UR14, RZ, P0, !PT ;  /* 0x0000000e0f0d7c10 */ /* 0x000fe400087fe4ff */
[----:B------:R-:W-:-:S05]  /*0f00*/  IADD3 R27, PT, PT, R17, R19, RZ ;  /* 0x00000013111b7210 */ /* 0x000fca0007ffe0ff */
[----:B------:R1:W-:Y:S04]  /*0f10*/  STG.E.64 desc[UR10][R10.64+0x8], R26 ;  /* 0x0000081a0a007986 */ /* 0x0003e8000c101b0a */
[----:B------:R-:W2:Y:S04]  /*0f20*/  LDG.E.64 R22, desc[UR10][R12.64] ;  /* 0x0000000a0c167981 */ /* 0x000ea8000c1e1b00 */
[----:B------:R-:W2:Y:S01]  /*0f30*/  LDG.E.64 R18, desc[UR10][R6.64] ;  /* 0x0000000a06127981 */ /* 0x000ea2000c1e1b00 */
[----:B------:R-:W-:Y:S01]  /*0f40*/  IADD3 R14, P0, PT, R12, UR13, RZ ;  /* 0x0000000d0c0e7c10 */ /* 0x000fe2000ff1e0ff */
[----:B--2---:R-:W-:-:S02]  /*0f50*/  IMAD R15, R23, R18, RZ ;  /* 0x00000012170f7224 */ /* 0x004fc400078e02ff */
[----:B------:R-:W-:-:S04]  /*0f60*/  IMAD.WIDE.U32 R16, R22, R18, RZ ;  /* 0x0000001216107225 */ /* 0x000fc800078e00ff */
[----:B------:R-:W-:Y:S01]  /*0f70*/  IMAD R19, R19, R22, R15 ;  /* 0x0000001613137224 */ /* 0x000fe200078e020f */
[----:B------:R-:W-:-:S03]  /*0f80*/  IADD3.X R15, PT, PT, R13, UR14, RZ, P0, !PT ;  /* 0x0000000e0d0f7c10 */ /* 0x000fc600087fe4ff */
[----:B------:R-:W-:-:S05]  /*0f90*/  IMAD.IADD R17, R17, 0x1, R19 ;  /* 0x0000000111117824 */ /* 0x000fca00078e0213 */
[----:B------:R1:W-:Y:S04]  /*0fa0*/  STG.E.64 desc[UR10][R10.64+0x10], R16 ;  /* 0x000010100a007986 */ /* 0x0003e8000c101b0a */
[----:B------:R-:W2:Y:S04]  /*0fb0*/  LDG.E.64 R14, desc[UR10][R14.64] ;  /* 0x0000000a0e0e7981 */ /* 0x000ea8000c1e1b00 */
[----:B------:R-:W2:Y:S01]  /*0fc0*/  LDG.E.64 R12, desc[UR10][R6.64] ;  /* 0x0000000a060c7981 */ /* 0x000ea2000c1e1b00 */
[----:B------:R-:W-:-:S04]  /*0fd0*/  UIADD3 UR4, UP2, UPT, UR4, 0x4, URZ ;  /* 0x0000000404047890 */ /* 0x000fc8000ff5e0ff */
[----:B------:R-:W-:Y:S01]  /*0fe0*/  UIADD3.X UR5, UPT, UPT, URZ, UR5, URZ, UP2, !UPT ;  /* 0x00000005ff057290 */ /* 0x000fe200097fe4ff */
[-C--:B--2---:R-:W-:Y:S02]  /*0ff0*/  IMAD R23, R15, R12.reuse, RZ ;  /* 0x0000000c0f177224 */ /* 0x084fe400078e02ff */
[----:B------:R-:W-:-:S04]  /*1000*/  IMAD.WIDE.U32 R18, R14, R12, RZ ;  /* 0x0000000c0e127225 */ /* 0x000fc800078e00ff */
[----:B------:R-:W-:-:S05]  /*1010*/  IMAD R23, R13, R14, R23 ;  /* 0x0000000e0d177224 */ /* 0x000fca00078e0217 */
[----:B------:R-:W-:-:S05]  /*1020*/  IADD3 R19, PT, PT, R19, R23, RZ ;  /* 0x0000001713137210 */ /* 0x000fca0007ffe0ff */
[----:B------:R1:W-:Y:S02]  /*1030*/  STG.E.64 desc[UR10][R10.64+0x18], R18 ;  /* 0x000018120a007986 */ /* 0x0003e4000c101b0a */
.L_x_14:
[----:B------:R-:W-:Y:S05]  /*1040*/  BRA.U !UP1, `(.L_x_13) ;  /* 0x0000000109f87547 */ /* 0x000fea000b800000 */
[----:B------:R-:W-:Y:S02]  /*1050*/  UISETP.NE.U32.AND UP1, UPT, UR9, 0x1, UPT ;  /* 0x000000010900788c */ /* 0x000fe4000bf25070 */
[----:B------:R-:W-:Y:S02]  /*1060*/  ULOP3.LUT UP2, URZ, UR20, 0x1, URZ, 0xc0, !UPT ;  /* 0x0000000114ff7892 */ /* 0x000fe4000f84c0ff */
[----:B------:R-:W-:-:S09]  /*1070*/  UISETP.NE.AND.EX UP1, UPT, URZ, URZ, UPT, UP1 ;  /* 0x000000ffff00728c */ /* 0x000fd2000bf25310 */
[----:B------:R-:W-:Y:S05]  /*1080*/  BRA.U !UP1, `(.L_x_15) ;  /* 0x0000000109887547 */ /* 0x000fea000b800000 */
[----:B------:R-:W3:Y:S01]  /*1090*/  LDCU.64 UR8, c[0x0][0x388] ;  /* 0x00007100ff0877ac */ /* 0x000ee20008000a00 */
[C---:B--2---:R-:W-:Y:S02]  /*10a0*/  IMAD R12, R4.reuse, UR5, RZ ;  /* 0x00000005040c7c24 */ /* 0x044fe4000f8e02ff */
[----:B-1----:R-:W-:-:S04]  /*10b0*/  IMAD.WIDE.U32 R10, R4, UR4, R20 ;  /* 0x00000004040a7c25 */ /* 0x002fc8000f8e0014 */
[----:B------:R-:W-:-:S05]  /*10c0*/  IMAD R13, R5, UR4, R12 ;  /* 0x00000004050d7c24 */ /* 0x000fca000f8e020c */
[----:B------:R-:W-:Y:S02]  /*10d0*/  IADD3 R13, PT, PT, R11, R13, RZ ;  /* 0x0000000d0b0d7210 */ /* 0x000fe40007ffe0ff */
[----:B---3--:R-:W-:-:S04]  /*10e0*/  LEA R12, P0, R10, UR8, 0x3 ;  /* 0x000000080a0c7c11 */ /* 0x008fc8000f8018ff */
[----:B------:R-:W-:Y:S01]  /*10f0*/  LEA.HI.X R13, R10, UR9, R13, 0x3, P0 ;  /* 0x000000090a0d7c11 */ /* 0x000fe200080f1c0d */
[----:B------:R-:W1:Y:S01]  /*1100*/  LDCU.64 UR8, c[0x0][0x390] ;  /* 0x00007200ff0877ac */ /* 0x000e620008000a00 */
[----:B0-----:R-:W2:Y:S04]  /*1110*/  LDG.E.64 R10, desc[UR10][R6.64] ;  /* 0x0000000a060a7981 */ /* 0x001ea8000c1e1b00 */
[----:B------:R-:W2:Y:S01]  /*1120*/  LDG.E.64 R18, desc[UR10][R12.64] ;  /* 0x0000000a0c127981 */ /* 0x000ea2000c1e1b00 */
[----:B------:R-:W-:Y:S01]  /*1130*/  MOV R15, UR5 ;  /* 0x00000005000f7c02 */ /* 0x000fe20008000f00 */
[----:B------:R-:W-:Y:S01]  /*1140*/  IMAD.U32 R14, RZ, RZ, UR4 ;  /* 0x00000004ff0e7e24 */ /* 0x000fe2000f8e00ff */
[----:B------:R-:W-:Y:S01]  /*1150*/  IADD3 R22, P1, PT, R12, UR13, RZ ;  /* 0x0000000d0c167c10 */ /* 0x000fe2000ff3e0ff */
[----:B------:R-:W-:-:S02]  /*1160*/  IMAD R17, R0, UR20, RZ ;  /* 0x0000001400117c24 */ /* 0x000fc4000f8e02ff */
[----:B------:R-:W-:-:S04]  /*1170*/  IMAD.WIDE.U32 R14, R8, UR20, R14 ;  /* 0x00000014080e7c25 */ /* 0x000fc8000f8e000e */
[----:B------:R-:W-:-:S05]  /*1180*/  IMAD R23, R8, UR21, R17 ;  /* 0x0000001508177c24 */ /* 0x000fca000f8e0211 */
[----:B------:R-:W-:Y:S01]  /*1190*/  IADD3 R23, PT, PT, R15, R23, RZ ;  /* 0x000000170f177210 */ /* 0x000fe20007ffe0ff */
[-C--:B--2---:R-:W-:Y:S02]  /*11a0*/  IMAD R19, R19, R10.reuse, RZ ;  /* 0x0000000a13137224 */ /* 0x084fe400078e02ff */
[----:B------:R-:W-:Y:S01]  /*11b0*/  IMAD.WIDE.U32 R16, R18, R10, RZ ;  /* 0x0000000a12107225 */ /* 0x000fe200078e00ff */
[----:B-1----:R-:W-:-:S03]  /*11c0*/  LEA R10, P0, R14, UR8, 0x3 ;  /* 0x000000080e0a7c11 */ /* 0x002fc6000f8018ff */
[----:B------:R-:W-:Y:S01]  /*11d0*/  IMAD R19, R11, R18, R19 ;  /* 0x000000120b137224 */ /* 0x000fe200078e0213 */
[----:B------:R-:W-:Y:S02]  /*11e0*/  LEA.HI.X R11, R14, UR9, R23, 0x3, P0 ;  /* 0x000000090e0b7c11 */ /* 0x000fe400080f1c17 */
[----:B------:R-:W-:Y:S01]  /*11f0*/  IADD3.X R23, PT, PT, R13, UR14, RZ, P1, !PT ;  /* 0x0000000e0d177c10 */ /* 0x000fe20008ffe4ff */
        /* <DEDUP_REMOVED lines=11> */
.L_x_15:
[----:B------:R-:W-:Y:S05]  /*12b0*/  BRA.U !UP2, `(.L_x_13) ;  /* 0x000000010a5c7547 */ /* 0x000fea000b800000 */
[----:B------:R-:W4:Y:S01]  /*12c0*/  LDCU.64 UR8, c[0x0][0x388] ;  /* 0x00007100ff0877ac */ /* 0x000f220008000a00 */
[C---:B-123--:R-:W-:Y:S01]  /*12d0*/  IMAD R10, R4.reuse, UR5, RZ ;  /* 0x00000005040a7c24 */ /* 0x04efe2000f8e02ff */
[----:B0-----:R-:W2:Y:S03]  /*12e0*/  LDG.E.64 R6, desc[UR10][R6.64] ;  /* 0x0000000a06067981 */ /* 0x001ea6000c1e1b00 */
[----:B------:R-:W-:Y:S02]  /*12f0*/  IMAD R9, R5, UR4, R10 ;  /* 0x0000000405097c24 */ /* 0x000fe4000f8e020a */
[----:B------:R-:W-:-:S05]  /*1300*/  IMAD.WIDE.U32 R4, R4, UR4, R20 ;  /* 0x0000000404047c25 */ /* 0x000fca000f8e0014 */
[----:B------:R-:W-:Y:S02]  /*1310*/  IADD3 R5, PT, PT, R5, R9, RZ ;  /* 0x0000000905057210 */ /* 0x000fe40007ffe0ff */
[----:B----4-:R-:W-:-:S04]  /*1320*/  LEA R10, P0, R4, UR8, 0x3 ;  /* 0x00000008040a7c11 */ /* 0x010fc8000f8018ff */
[----:B------:R-:W-:Y:S01]  /*1330*/  LEA.HI.X R11, R4, UR9, R5, 0x3, P0 ;  /* 0x00000009040b7c11 */ /* 0x000fe200080f1c05 */
[----:B------:R-:W0:Y:S04]  /*1340*/  LDCU.64 UR8, c[0x0][0x390] ;  /* 0x00007200ff0877ac */ /* 0x000e280008000a00 */
[----:B------:R-:W2:Y:S01]  /*1350*/  LDG.E.64 R4, desc[UR10][R10.64] ;  /* 0x0000000a0a047981 */ /* 0x000ea2000c1e1b00 */
[----:B------:R-:W-:Y:S01]  /*1360*/  MOV R13, UR5 ;  /* 0x00000005000d7c02 */ /* 0x000fe20008000f00 */
[----:B------:R-:W-:Y:S02]  /*1370*/  IMAD.U32 R12, RZ, RZ, UR4 ;  /* 0x00000004ff0c7e24 */ /* 0x000fe4000f8e00ff */
[----:B------:R-:W-:Y:S02]  /*1380*/  IMAD R9, R0, UR20, RZ ;  /* 0x0000001400097c24 */ /* 0x000fe4000f8e02ff */
[----:B------:R-:W-:-:S04]  /*1390*/  IMAD.WIDE.U32 R12, R8, UR20, R12 ;  /* 0x00000014080c7c25 */ /* 0x000fc8000f8e000c */
[----:B------:R-:W-:Y:S02]  /*13a0*/  IMAD R17, R8, UR21, R9 ;  /* 0x0000001508117c24 */ /* 0x000fe4000f8e0209 */
[-C--:B--2---:R-:W-:Y:S02]  /*13b0*/  IMAD R5, R5, R6.reuse, RZ ;  /* 0x0000000605057224 */ /* 0x084fe400078e02ff */
[----:B------:R-:W-:-:S04]  /*13c0*/  IMAD.WIDE.U32 R8, R4, R6, RZ ;  /* 0x0000000604087225 */ /* 0x000fc800078e00ff */
[----:B------:R-:W-:Y:S01]  /*13d0*/  IMAD R15, R7, R4, R5 ;  /* 0x00000004070f7224 */ /* 0x000fe200078e0205 */
[----:B------:R-:W-:Y:S02]  /*13e0*/  IADD3 R5, PT, PT, R17, R13, RZ ;  /* 0x0000000d11057210 */ /* 0x000fe40007ffe0ff */
[----:B0-----:R-:W-:Y:S01]  /*13f0*/  LEA R4, P0, R12, UR8, 0x3 ;  /* 0x000000080c047c11 */ /* 0x001fe2000f8018ff */
[----:B------:R-:W-:-:S03]  /*1400*/  IMAD.IADD R9, R9, 0x1, R15 ;  /* 0x0000000109097824 */ /* 0x000fc600078e020f */
[----:B------:R-:W-:-:S05]  /*1410*/  LEA.HI.X R5, R12, UR9, R5, 0x3, P0 ;  /* 0x000000090c057c11 */ /* 0x000fca00080f1c05 */
[----:B------:R4:W-:Y:S04]  /*1420*/  STG.E.64 desc[UR10][R4.64], R8 ;  /* 0x0000000804007986 */ /* 0x0009e8000c101b0a */
.L_x_13:
[----:B------:R-:W-:Y:S05]  /*1430*/  BRA.U UP0, `(.L_x_16) ;  /* 0xffffffed00ec7547 */ /* 0x000fea000b83ffff */
[----:B0-----:R-:W-:Y:S05]  /*1440*/  EXIT ;  /* 0x000000000000794d */ /* 0x001fea0003800000 */
        .weak           $__internal_2_$__cuda_sm20_div_s64
        .type           $__internal_2_$__cuda_sm20_div_s64,@function
        .size           $__internal_2_$__cuda_sm20_div_s64,(.L_x_29 - $__internal_2_$__cuda_sm20_div_s64)
$__internal_2_$__cuda_sm20_div_s64:
[----:B------:R-:W0:Y:S02]  /*1450*/  LDCU.64 UR4, c[0x0][0x3a0] ;  /* 0x00007400ff0477ac */ /* 0x000e240008000a00 */
[----:B0-----:R-:W-:Y:S02]  /*1460*/  IADD3 R2, P0, PT, RZ, -UR4, RZ ;  /* 0x80000004ff027c10 */ /* 0x001fe4000ff1e0ff */
[----:B------:R-:W-:Y:S02]  /*1470*/  ISETP.LE.AND P1, PT, RZ, UR5, PT ;  /* 0x00000005ff007c0c */ /* 0x000fe4000bf23270 */
[----:B------:R-:W-:Y:S02]  /*1480*/  IADD3.X R3, PT, PT, RZ, ~UR5, RZ, P0, !PT ;  /* 0x80000005ff037c10 */ /* 0x000fe400087fe4ff */
[----:B------:R-:W-:Y:S02]  /*1490*/  SEL R2, R2, UR4, !P1 ;  /* 0x0000000402027c07 */ /* 0x000fe4000c800000 */
[----:B------:R-:W-:-:S04]  /*14a0*/  SEL R3, R3, UR5, !P1 ;  /* 0x0000000503037c07 */ /* 0x000fc8000c800000 */
[----:B------:R-:W0:Y:S08]  /*14b0*/  I2F.U64.RP R8, R2 ;  /* 0x0000000200087312 */ /* 0x000e300000309000 */
[----:B0-----:R-:W0:Y:S02]  /*14c0*/  MUFU.RCP R8, R8 ;  /* 0x0000000800087308 */ /* 0x001e240000001000 */
[----:B0-----:R-:W-:-:S06]  /*14d0*/  IADD3 R4, PT, PT, R8, 0x1ffffffe, RZ ;  /* 0x1ffffffe08047810 */ /* 0x001fcc0007ffe0ff */
[----:B------:R-:W0:Y:S02]  /*14e0*/  F2I.U64.TRUNC R4, R4 ;  /* 0x0000000400047311 */ /* 0x000e24000020d800 */
[----:B0-----:R-:W-:-:S04]  /*14f0*/  IMAD.WIDE.U32 R6, R4, R2, RZ ;  /* 0x0000000204067225 */ /* 0x001fc800078e00ff */
[----:B------:R-:W-:Y:S01]  /*1500*/  IMAD R7, R4, R3, R7 ;  /* 0x0000000304077224 */ /* 0x000fe200078e0207 */
[----:B------:R-:W-:-:S03]  /*1510*/  IADD3 R9, P0, PT, RZ, -R6, RZ ;  /* 0x80000006ff097210 */ /* 0x000fc60007f1e0ff */
[----:B------:R-:W-:Y:S02]  /*1520*/  IMAD R7, R5, R2, R7 ;  /* 0x0000000205077224 */ /* 0x000fe400078e0207 */
[----:B------:R-:W-:-:S04]  /*1530*/  IMAD.HI.U32 R6, R4, R9, RZ ;  /* 0x0000000904067227 */ /* 0x000fc800078e00ff */
[----:B------:R-:W-:Y:S01]  /*1540*/  IMAD.X R11, RZ, RZ, ~R7, P0 ;  /* 0x000000ffff0b7224 */ /* 0x000fe200000e0e07 */
[----:B------:R-:W-:-:S03]  /*1550*/  MOV R7, R4 ;  /* 0x0000000400077202 */ /* 0x000fc60000000f00 */
[-C--:B------:R-:W-:Y:S02]  /*1560*/  IMAD R13, R5, R11.reuse, RZ ;  /* 0x0000000b050d7224 */ /* 0x080fe400078e02ff */
[----:B------:R-:W-:-:S04]  /*1570*/  IMAD.WIDE.U32 R6, P0, R4, R11, R6 ;  /* 0x0000000b04067225 */ /* 0x000fc80007800006 */
[----:B------:R-:W-:-:S04]  /*1580*/  IMAD.HI.U32 R11, R5, R11, RZ ;  /* 0x0000000b050b7227 */ /* 0x000fc800078e00ff */
[----:B------:R-:W-:-:S05]  /*1590*/  IMAD.HI.U32 R6, P2, R5, R9, R6 ;  /* 0x0000000905067227 */ /* 0x000fca0007840006 */
[----:B------:R-:W-:Y:S02]  /*15a0*/  IADD3 R7, P3, PT, R13, R6, RZ ;  /* 0x000000060d077210 */ /* 0x000fe40007f7e0ff */
[----:B------:R-:W-:-:S03]  /*15b0*/  IADD3.X R6, PT, PT, R11, R5, RZ, P0, !PT ;  /* 0x000000050b067210 */ /* 0x000fc600007fe4ff */
[----:B------:R-:W-:Y:S01]  /*15c0*/  IMAD.WIDE.U32 R4, R7, R2, RZ ;  /* 0x0000000207047225 */ /* 0x000fe200078e00ff */
[----:B------:R-:W-:-:S03]  /*15d0*/  IADD3.X R9, PT, PT, RZ, RZ, R6, P3, P2 ;  /* 0x000000ffff097210 */ /* 0x000fc60001fe4406 */
[----:B------:R-:W-:Y:S01]  /*15e0*/  IMAD R5, R7, R3, R5 ;  /* 0x0000000307057224 */ /* 0x000fe200078e0205 */
[----:B------:R-:W-:-:S03]  /*15f0*/  IADD3 R11, P0, PT, RZ, -R4, RZ ;  /* 0x80000004ff0b7210 */ /* 0x000fc60007f1e0ff */
[----:B------:R-:W-:Y:S02]  /*1600*/  IMAD R5, R9, R2, R5 ;  /* 0x0000000209057224 */ /* 0x000fe400078e0205 */
[----:B------:R-:W-:-:S04]  /*1610*/  IMAD.HI.U32 R6, R7, R11, RZ ;  /* 0x0000000b07067227 */ /* 0x000fc800078e00ff */
[----:B------:R-:W-:Y:S02]  /*1620*/  IMAD.X R4, RZ, RZ, ~R5, P0 ;  /* 0x000000ffff047224 */ /* 0x000fe400000e0e05 */
[----:B------:R-:W-:Y:S02]  /*1630*/  HFMA2 R5, -RZ, RZ, 0, 0 ;  /* 0x00000000ff057431 */ /* 0x000fe400000001ff */
[----:B------:R-:W-:-:S04]  /*1640*/  IMAD.WIDE.U32 R6, P0, R7, R4, R6 ;  /* 0x0000000407067225 */ /* 0x000fc80007800006 */
[C---:B------:R-:W-:Y:S02]  /*1650*/  IMAD R8, R9.reuse, R4, RZ ;  /* 0x0000000409087224 */ /* 0x040fe400078e02ff */
[----:B------:R-:W-:-:S04]  /*1660*/  IMAD.HI.U32 R7, P2, R9, R11, R6 ;  /* 0x0000000b09077227 */ /* 0x000fc80007840006 */
[----:B------:R-:W-:Y:S01]  /*1670*/  IMAD.HI.U32 R6, R9, R4, RZ ;  /* 0x0000000409067227 */ /* 0x000fe200078e00ff */
[----:B------:R-:W-:-:S04]  /*1680*/  IADD3 R7, P3, PT, R8, R7, RZ ;  /* 0x0000000708077210 */ /* 0x000fc80007f7e0ff */
[----:B------:R-:W-:Y:S01]  /*1690*/  IADD3.X R9, PT, PT, R6, R9, RZ, P0, !PT ;  /* 0x0000000906097210 */ /* 0x000fe200007fe4ff */
[----:B------:R-:W-:-:S03]  /*16a0*/  IMAD.HI.U32 R4, R7, R20, RZ ;  /* 0x0000001407047227 */ /* 0x000fc600078e00ff */
[----:B------:R-:W-:Y:S01]  /*16b0*/  IADD3.X R9, PT, PT, RZ, RZ, R9, P3, P2 ;  /* 0x000000ffff097210 */ /* 0x000fe20001fe4409 */
[----:B------:R-:W-:-:S04]  /*16c0*/  IMAD.WIDE.U32 R4, RZ, R7, R4 ;  /* 0x00000007ff047225 */ /* 0x000fc800078e0004 */
[----:B------:R-:W-:-:S04]  /*16d0*/  IMAD.HI.U32 R4, P0, R9, R20, R4 ;  /* 0x0000001409047227 */ /* 0x000fc80007800004 */
[----:B------:R-:W-:Y:S01]  /*16e0*/  IMAD.X R6, RZ, RZ, RZ, P0 ;  /* 0x000000ffff067224 */ /* 0x000fe200000e06ff */
[----:B------:R-:W-:-:S04]  /*16f0*/  IADD3 R7, P2, PT, RZ, R4, RZ ;  /* 0x00000004ff077210 */ /* 0x000fc80007f5e0ff */
[----:B------:R-:W-:Y:S01]  /*1700*/  IADD3.X R9, PT, PT, RZ, R6, RZ, P2, !PT ;  /* 0x00000006ff097210 */ /* 0x000fe200017fe4ff */
[----:B------:R-:W-:-:S04]  /*1710*/  IMAD.WIDE.U32 R4, R7, R2, RZ ;  /* 0x0000000207047225 */ /* 0x000fc800078e00ff */
[C---:B------:R-:W-:Y:S01]  /*1720*/  IMAD R5, R7.reuse, R3, R5 ;  /* 0x0000000307057224 */ /* 0x040fe200078e0205 */
[----:B------:R-:W-:Y:S02]  /*1730*/  IADD3 R13, P2, PT, -R4, R20, RZ ;  /* 0x00000014040d7210 */ /* 0x000fe40007f5e1ff */
[----:B------:R-:W-:Y:S01]  /*1740*/  IADD3 R4, P3, PT, R7, 0x1, RZ ;  /* 0x0000000107047810 */ /* 0x000fe20007f7e0ff */
[-C--:B------:R-:W-:Y:S01]  /*1750*/  IMAD R5, R9, R2.reuse, R5 ;  /* 0x0000000209057224 */ /* 0x080fe200078e0205 */
[CC--:B------:R-:W-:Y:S02]  /*1760*/  ISETP.GE.U32.AND P0, PT, R13.reuse, R2.reuse, PT ;  /* 0x000000020d00720c */ /* 0x0c0fe40003f06070 */
[----:B------:R-:W-:Y:S02]  /*1770*/  IADD3.X R6, PT, PT, RZ, R9, RZ, P3, !PT ;  /* 0x00000009ff067210 */ /* 0x000fe40001ffe4ff */
[----:B------:R-:W-:Y:S02]  /*1780*/  IADD3.X R15, PT, PT, RZ, ~R5, RZ, P2, !PT ;  /* 0x80000005ff0f7210 */ /* 0x000fe400017fe4ff */
[----:B------:R-:W-:-:S02]  /*1790*/  IADD3 R5, P2, PT, R13, -R2, RZ ;  /* 0x800000020d057210 */ /* 0x000fc40007f5e0ff */
[----:B------:R-:W-:-:S03]  /*17a0*/  ISETP.GE.U32.AND.EX P0, PT, R15, R3, PT, P0 ;  /* 0x000000030f00720c */ /* 0x000fc60003f06100 */
[----:B------:R-:W-:Y:S01]  /*17b0*/  IMAD.X R11, R15, 0x1, ~R3, P2 ;  /* 0x000000010f0b7824 */ /* 0x000fe200010e0e03 */
[----:B------:R-:W-:Y:S02]  /*17c0*/  SEL R5, R5, R13, P0 ;  /* 0x0000000d05057207 */ /* 0x000fe40000000000 */
[----:B------:R-:W-:Y:S02]  /*17d0*/  SEL R7, R4, R7, P0 ;  /* 0x0000000704077207 */ /* 0x000fe40000000000 */
[----:B------:R-:W-:Y:S02]  /*17e0*/  SEL R11, R11, R15, P0 ;  /* 0x0000000f0b0b7207 */ /* 0x000fe40000000000 */
[----:B------:R-:W-:Y:S02]  /*17f0*/  ISETP.GE.U32.AND P2, PT, R5, R2, PT ;  /* 0x000000020500720c */ /* 0x000fe40003f46070 */
[----:B------:R-:W-:Y:S02]  /*1800*/  SEL R2, R6, R9, P0 ;  /* 0x0000000906027207 */ /* 0x000fe40000000000 */
[----:B------:R-:W-:-:S02]  /*1810*/  IADD3 R4, P3, PT, R7, 0x1, RZ ;  /* 0x0000000107047810 */ /* 0x000fc40007f7e0ff */
[----:B------:R-:W-:Y:S02]  /*1820*/  ISETP.GE.U32.AND.EX P0, PT, R11, R3, PT, P2 ;  /* 0x000000030b00720c */ /* 0x000fe40003f06120 */
[-C--:B------:R-:W-:Y:S02]  /*1830*/  IADD3.X R5, PT, PT, RZ, R2.reuse, RZ, P3, !PT ;  /* 0x00000002ff057210 */ /* 0x080fe40001ffe4ff */
[----:B------:R-:W-:Y:S02]  /*1840*/  SEL R4, R4, R7, P0 ;  /* 0x0000000704047207 */ /* 0x000fe40000000000 */
[----:B------:R-:W-:Y:S02]  /*1850*/  SEL R5, R5, R2, P0 ;  /* 0x0000000205057207 */ /* 0x000fe40000000000 */
[----:B------:R-:W-:Y:S02]  /*1860*/  IADD3 R3, P2, PT, RZ, -R4, RZ ;  /* 0x80000004ff037210 */ /* 0x000fe40007f5e0ff */
[----:B------:R-:W-:-:S02]  /*1870*/  ISETP.NE.U32.AND P0, PT, RZ, UR4, PT ;  /* 0x00000004ff007c0c */ /* 0x000fc4000bf05070 */
[----:B------:R-:W-:Y:S01]  /*1880*/  SEL R4, R3, R4, !P1 ;  /* 0x0000000403047207 */ /* 0x000fe20004800000 */
[----:B------:R-:W-:Y:S02]  /*1890*/  IMAD.X R2, RZ, RZ, ~R5, P2 ;  /* 0x000000ffff027224 */ /* 0x000fe400010e0e05 */
[----:B------:R-:W-:Y:S01]  /*18a0*/  HFMA2 R3, -RZ, RZ, 0, 0 ;  /* 0x00000000ff037431 */ /* 0x000fe200000001ff */
[----:B------:R-:W-:Y:S02]  /*18b0*/  ISETP.NE.AND.EX P0, PT, RZ, UR5, PT, P0 ;  /* 0x00000005ff007c0c */ /* 0x000fe4000bf05300 */
[----:B------:R-:W-:Y:S02]  /*18c0*/  SEL R5, R2, R5, !P1 ;  /* 0x0000000502057207 */ /* 0x000fe40004800000 */
[----:B------:R-:W-:Y:S02]  /*18d0*/  MOV R2, R0 ;  /* 0x0000000000027202 */ /* 0x000fe40000000f00 */
[----:B------:R-:W-:-:S02]  /*18e0*/  SEL R4, R4, 0xffffffff, P0 ;  /* 0xffffffff04047807 */ /* 0x000fc40000000000 */
[----:B------:R-:W-:Y:S01]  /*18f0*/  SEL R5, R5, 0xffffffff, P0 ;  /* 0xffffffff05057807 */ /* 0x000fe20000000000 */
[----:B------:R-:W-:Y:S06]  /*1900*/  RET.REL.NODEC R2 `(_Z20per_column_AB_kernelPlS_S_ll) ;  /* 0xffffffe402bc7950 */ /* 0x000fec0003c3ffff */
.L_x_17:
        /* <DEDUP_REMOVED lines=15> */
.L_x_29:


//--------------------- .text._Z17per_row_AB_kernelPlS_S_ll --------------------------
	.section	.text._Z17per_row_AB_kernelPlS_S_ll,"ax",@progbits
	.align	128
        .global         _Z17per_row_AB_kernelPlS_S_ll
        .type           _Z17per_row_AB_kernelPlS_S_ll,@function
        .size           _Z17per_row_AB_kernelPlS_S_ll,(.L_x_30 - _Z17per_row_AB_kernelPlS_S_ll)
        .other          _Z17per_row_AB_kernelPlS_S_ll,@"STO_CUDA_ENTRY STV_DEFAULT"
_Z17per_row_AB_kernelPlS_S_ll:
.text._Z17per_row_AB_kernelPlS_S_ll:
[----:B------:R-:W-:Y:S01]  /*0000*/  LDC R1, c[0x0][0x37c] ;  /* 0x0000df00ff017b82 */ /* 0x000fe20000000800 */
[----:B------:R-:W0:Y:S01]  /*0010*/  S2R R3, SR_TID.X ;  /* 0x0000000000037919 */ /* 0x000e220000002100 */
[----:B------:R-:W1:Y:S06]  /*0020*/  LDCU.64 UR18, c[0x0][0x398] ;  /* 0x00007300ff1277ac */ /* 0x000e6c0008000a00 */
[----:B------:R-:W0:Y:S08]  /*0030*/  S2UR UR5, SR_CTAID.X ;  /* 0x00000000000579c3 */ /* 0x000e300000002500 */
[----:B------:R-:W0:Y:S01]  /*0040*/  LDC R2, c[0x0][0x360] ;  /* 0x0000d800ff027b82 */ /* 0x000e220000000800 */
[----:B-1----:R-:W-:-:S02]  /*0050*/  UIMAD UR4, UR19, UR18, URZ ;  /* 0x00000012130472a4 */ /* 0x002fc4000f8e02ff */
[----:B------:R-:W-:Y:S02]  /*0060*/  UIMAD.WIDE.U32 UR6, UR18, UR18, URZ ;  /* 0x00000012120672a5 */ /* 0x000fe4000f8e00ff */
[----:B------:R-:W-:-:S04]  /*0070*/  UIMAD UR4, UR18, UR19, UR4 ;  /* 0x00000013120472a4 */ /* 0x000fc8000f8e0204 */
[----:B------:R-:W-:-:S06]  /*0080*/  UIADD3 UR4, UPT, UPT, UR7, UR4, URZ ;  /* 0x0000000407047290 */ /* 0x000fcc000fffe0ff */
[----:B------:R-:W-:Y:S01]  /*0090*/  MOV R0, UR4 ;  /* 0x0000000400007c02 */ /* 0x000fe20008000f00 */
[----:B0-----:R-:W-:-:S05]  /*00a0*/  IMAD R2, R2, UR5, R3 ;  /* 0x0000000502027c24 */ /* 0x001fca000f8e0203 */
[----:B------:R-:W-:-:S04]  /*00b0*/  ISETP.LT.U32.AND P0, PT, R2, UR6, PT ;  /* 0x0000000602007c0c */ /* 0x000fc8000bf01070 */
[----:B------:R-:W-:-:S13]  /*00c0*/  ISETP.GT.U32.AND.EX P0, PT, R0, RZ, PT, P0 ;  /* 0x000000ff0000720c */ /* 0x000fda0003f04100 */
[----:B------:R-:W-:Y:S05]  /*00d0*/  @!P0 EXIT ;  /* 0x000000000000894d */ /* 0x000fea0003800000 */
[----:B------:R-:W-:-:S09]  /*00e0*/  UISETP.NE.U32.AND UP0, UPT, UR19, URZ, UPT ;  /* 0x000000ff1300728c */ /* 0x000fd2000bf05070 */
[----:B------:R-:W-:Y:S05]  /*00f0*/  BRA.U UP0, `(.L_x_18) ;  /* 0x00000001005c7547 */ /* 0x000fea000b800000 */
[----:B------:R-:W0:Y:S01]  /*0100*/  I2F.U32.RP R0, UR18 ;  /* 0x0000001200007d06 */ /* 0x000e220008209000 */
[----:B------:R-:W-:Y:S01]  /*0110*/  ISETP.NE.U32.AND P2, PT, RZ, UR18, PT ;  /* 0x00000012ff007c0c */ /* 0x000fe2000bf45070 */
[----:B------:R-:W-:-:S06]  /*0120*/  HFMA2 R25, -RZ, RZ, 0, 0 ;  /* 0x00000000ff197431 */ /* 0x000fcc00000001ff */
[----:B0-----:R-:W0:Y:S02]  /*0130*/  MUFU.RCP R0, R0 ;  /* 0x0000000000007308 */ /* 0x001e240000001000 */
[----:B0-----:R-:W-:-:S06]  /*0140*/  IADD3 R4, PT, PT, R0, 0xffffffe, RZ ;  /* 0x0ffffffe00047810 */ /* 0x001fcc0007ffe0ff */
[----:B------:R0:W1:Y:S02]  /*0150*/  F2I.FTZ.U32.TRUNC.NTZ R5, R4 ;  /* 0x0000000400057305 */ /* 0x000064000021f000 */
[----:B0-----:R-:W-:Y:S02]  /*0160*/  HFMA2 R4, -RZ, RZ, 0, 0 ;  /* 0x00000000ff047431 */ /* 0x001fe400000001ff */
[----:B-1----:R-:W-:-:S04]  /*0170*/  IMAD.MOV R3, RZ, RZ, -R5 ;  /* 0x000000ffff037224 */ /* 0x002fc800078e0a05 */
        /* <DEDUP_REMOVED lines=8> */
[----:B------:R-:W-:Y:S02]  /*0200*/  ISETP.GE.U32.AND P1, PT, R3, UR18, PT ;  /* 0x0000001203007c0c */ /* 0x000fe4000bf26070 */
[----:B------:R-:W-:-:S11]  /*0210*/  MOV R3, RZ ;  /* 0x000000ff00037202 */ /* 0x000fd60000000f00 */
[----:B------:R-:W-:Y:S02]  /*0220*/  @P1 IADD3 R24, PT, PT, R24, 0x1, RZ ;  /* 0x0000000118181810 */ /* 0x000fe40007ffe0ff */
[----:B------:R-:W-:-:S05]  /*0230*/  @!P2 LOP3.LUT R24, RZ, UR18, RZ, 0x33, !PT ;  /* 0x00000012ff18ac12 */ /* 0x000fca000f8e33ff */
[----:B------:R-:W-:-:S04]  /*0240*/  IMAD.MOV R5, RZ, RZ, -R24 ;  /* 0x000000ffff057224 */ /* 0x000fc800078e0a18 */
[----:B------:R-:W-:Y:S01]  /*0250*/  IMAD R2, R5, UR18, R2 ;  /* 0x0000001205027c24 */ /* 0x000fe2000f8e0202 */
[----:B------:R-:W-:Y:S06]  /*0260*/  BRA `(.L_x_19) ;  /* 0x0000000000287947 */ /* 0x000fec0003800000 */
.L_x_18:
[----:B------:R-:W-:-:S07]  /*0270*/  MOV R0, 0x290 ;  /* 0x0000029000007802 */ /* 0x000fce0000000f00 */
[----:B------:R-:W-:Y:S05]  /*0280*/  CALL.REL.NOINC `($__internal_3_$__cuda_sm20_div_s64) ;  /* 0x0000001800747944 */ /* 0x000fea0003c00000 */
[----:B------:R-:W0:Y:S01]  /*0290*/  LDCU.64 UR18, c[0x0][0x398] ;  /* 0x00007300ff1277ac */ /* 0x000e220008000a00 */
[----:B------:R-:W-:Y:S02]  /*02a0*/  IADD3 R5, P0, PT, RZ, -R24, RZ ;  /* 0x80000018ff057210 */ /* 0x000fe40007f1e0ff */
[----:B------:R-:W-:-:S03]  /*02b0*/  MOV R3, RZ ;  /* 0x000000ff00037202 */ /* 0x000fc60000000f00 */
[----:B------:R-:W-:-:S04]  /*02c0*/  IMAD.X R0, RZ, RZ, ~R25, P0 ;  /* 0x000000ffff007224 */ /* 0x000fc800000e0e19 */
[----:B0-----:R-:W-:Y:S02]  /*02d0*/  IMAD R0, R0, UR18, RZ ;  /* 0x0000001200007c24 */ /* 0x001fe4000f8e02ff */
[----:B------:R-:W-:-:S04]  /*02e0*/  IMAD.WIDE.U32 R2, R5, UR18, R2 ;  /* 0x0000001205027c25 */ /* 0x000fc8000f8e0002 */
[----:B------:R-:W-:-:S05]  /*02f0*/  IMAD R5, R5, UR19, R0 ;  /* 0x0000001305057c24 */ /* 0x000fca000f8e0200 */
[----:B------:R-:W-:-:S07]  /*0300*/  IADD3 R3, PT, PT, R3, R5, RZ ;  /* 0x0000000503037210 */ /* 0x000fce0007ffe0ff */
.L_x_19:
[----:B------:R-:W0:Y:S02]  /*0310*/  LDCU.64 UR20, c[0x0][0x3a0] ;  /* 0x00007400ff1477ac */ /* 0x000e240008000a00 */
[----:B0-----:R-:W-:-:S04]  /*0320*/  UISETP.GE.U32.AND UP0, UPT, UR20, 0x1, UPT ;  /* 0x000000011400788c */ /* 0x001fc8000bf06070 */
[----:B------:R-:W-:-:S06]  /*0330*/  UISETP.GE.AND.EX UP0, UPT, UR21, URZ, UPT, UP0 ;  /* 0x000000ff1500728c */ /* 0x000fcc000bf06300 */
[----:B------:R-:W-:-:S13]  /*0340*/  PLOP3.LUT P0, PT, PT, PT, UP0, 0x80, 0x8 ;  /* 0x000000000008781c */ /* 0x000fda0003f0f008 */
[----:B------:R-:W-:Y:S05]  /*0350*/  @!P0 EXIT ;  /* 0x000000000000894d */ /* 0x000fea0003800000 */
[----:B------:R-:W-:Y:S01]  /*0360*/  UIMAD UR4, UR21, UR18, URZ ;  /* 0x00000012150472a4 */ /* 0x000fe2000f8e02ff */
[----:B------:R-:W-:Y:S01]  /*0370*/  IMAD R5, R25, UR20, RZ ;  /* 0x0000001419057c24 */ /* 0x000fe2000f8e02ff */
[----:B------:R-:W-:Y:S02]  /*0380*/  UIMAD UR5, UR21, UR20, URZ ;  /* 0x00000014150572a4 */ /* 0x000fe4000f8e02ff */
[----:B------:R-:W-:Y:S01]  /*0390*/  IMAD R7, R3, UR20, RZ ;  /* 0x0000001403077c24 */ /* 0x000fe2000f8e02ff */
[----:B------:R-:W-:Y:S02]  /*03a0*/  UIMAD UR9, UR19, UR20, UR4 ;  /* 0x00000014130972a4 */ /* 0x000fe4000f8e0204 */
[----:B------:R-:W-:Y:S01]  /*03b0*/  IMAD.WIDE.U32 R28, R24, UR20, RZ ;  /* 0x00000014181c7c25 */ /* 0x000fe2000f8e00ff */
[----:B------:R-:W-:Y:S02]  /*03c0*/  UIMAD.WIDE.U32 UR10, UR20, UR20, URZ ;  /* 0x00000014140a72a5 */ /* 0x000fe4000f8e00ff */
[----:B------:R-:W-:-:S02]  /*03d0*/  UIMAD UR4, UR20, UR21, UR5 ;  /* 0x00000015140472a4 */ /* 0x000fc4000f8e0205 */
[----:B------:R-:W-:Y:S01]  /*03e0*/  IMAD R5, R24, UR21, R5 ;  /* 0x0000001518057c24 */ /* 0x000fe2000f8e0205 */
[----:B------:R-:W-:Y:S02]  /*03f0*/  UIADD3 UR6, UP0, UPT, UR20, -0x1, URZ ;  /* 0xffffffff14067890 */ /* 0x000fe4000ff1e0ff */
[C---:B------:R-:W-:Y:S01]  /*0400*/  IMAD.WIDE.U32 R26, R2.reuse, UR20, RZ ;  /* 0x00000014021a7c25 */ /* 0x040fe2000f8e00ff */
[----:B------:R-:W-:Y:S02]  /*0410*/  UIADD3 UR4, UPT, UPT, UR11, UR4, URZ ;  /* 0x000000040b047290 */ /* 0x000fe4000fffe0ff */
[----:B------:R-:W-:Y:S01]  /*0420*/  UIMAD.WIDE.U32 UR12, UR20, UR18, URZ ;  /* 0x00000012140c72a5 */ /* 0x000fe2000f8e00ff */
[----:B------:R-:W-:Y:S01]  /*0430*/  IMAD R9, R25, UR10, RZ ;  /* 0x0000000a19097c24 */ /* 0x000fe2000f8e02ff */
[----:B------:R-:W-:Y:S02]  /*0440*/  UIADD3.X UR7, UPT, UPT, UR21, -0x1, URZ, UP0, !UPT ;  /* 0xffffffff15077890 */ /* 0x000fe400087fe4ff */
[----:B------:R-:W-:Y:S01]  /*0450*/  IMAD R7, R2, UR21, R7 ;  /* 0x0000001502077c24 */ /* 0x000fe2000f8e0207 */
[----:B------:R-:W-:Y:S01]  /*0460*/  UISETP.GE.U32.AND UP0, UPT, UR6, 0x7, UPT ;  /* 0x000000070600788c */ /* 0x000fe2000bf06070 */
[C---:B------:R-:W-:Y:S01]  /*0470*/  IMAD R9, R24.reuse, UR4, R9 ;  /* 0x0000000418097c24 */ /* 0x040fe2000f8e0209 */
[----:B------:R-:W-:Y:S01]  /*0480*/  UIADD3 UR9, UPT, UPT, UR13, UR9, URZ ;  /* 0x000000090d097290 */ /* 0x000fe2000fffe0ff */
[----:B------:R-:W-:Y:S01]  /*0490*/  IMAD.WIDE.U32 R24, R24, UR10, RZ ;  /* 0x0000000a18187c25 */ /* 0x000fe2000f8e00ff */
[----:B------:R-:W-:Y:S01]  /*04a0*/  IADD3 R4, PT, PT, R27, R7, RZ ;  /* 0x000000071b047210 */ /* 0x000fe20007ffe0ff */
[----:B------:R-:W-:-:S02]  /*04b0*/  UISETP.GE.U32.AND.EX UP0, UPT, UR7, URZ, UPT, UP0 ;  /* 0x000000ff0700728c */ /* 0x000fc4000bf06100 */
[----:B------:R-:W-:Y:S01]  /*04c0*/  IMAD.IADD R0, R29, 0x1, R5 ;  /* 0x000000011d007824 */ /* 0x000fe200078e0205 */
[----:B------:R-:W-:Y:S01]  /*04d0*/  IADD3 R5, PT, PT, R25, R9, RZ ;  /* 0x0000000919057210 */ /* 0x000fe20007ffe0ff */
[----:B------:R-:W-:Y:S02]  /*04e0*/  USHF.L.U64.HI UR17, UR18, 0x3, UR19 ;  /* 0x0000000312117899 */ /* 0x000fe40008010213 */
[----:B------:R-:W-:Y:S01]  /*04f0*/  USHF.L.U32 UR16, UR18, 0x3, URZ ;  /* 0x0000000312107899 */ /* 0x000fe200080006ff */
[----:B------:R-:W0:Y:S01]  /*0500*/  LDCU.64 UR14, c[0x0][0x358] ;  /* 0x00006b00ff0e77ac */ /* 0x000e220008000a00 */
[----:B------:R-:W-:Y:S01]  /*0510*/  USHF.L.U64.HI UR9, UR12, 0x6, UR9 ;  /* 0x000000060c097899 */ /* 0x000fe20008010209 */
[----:B------:R-:W-:Y:S01]  /*0520*/  UMOV UR6, URZ ;  /* 0x000000ff00067c82 */ /* 0x000fe20008000000 */
[----:B------:R-:W-:-:S10]  /*0530*/  UMOV UR7, URZ ;  /* 0x000000ff00077c82 */ /* 0x000fd40008000000 */
.L_x_25:
[----:B-1----:R-:W1:Y:S01]  /*0540*/  LDCU.64 UR4, c[0x0][0x380] ;  /* 0x00007000ff0477ac */ /* 0x002e620008000a00 */
[----:B---34-:R-:W-:-:S04]  /*0550*/  IADD3 R6, P0, PT, R28, UR6, RZ ;  /* 0x000000061c067c10 */ /* 0x018fc8000ff1e0ff */
[----:B------:R-:W-:Y:S02]  /*0560*/  IADD3.X R7, PT, PT, R0, UR7, RZ, P0, !PT ;  /* 0x0000000700077c10 */ /* 0x000fe400087fe4ff */
[----:B-1----:R-:W-:Y:S01]  /*0570*/  LEA R22, P0, R6, UR4, 0x3 ;  /* 0x0000000406167c11 */ /* 0x002fe2000f8018ff */
[----:B------:R-:W-:-:S03]  /*0580*/  UMOV UR4, URZ ;  /* 0x000000ff00047c82 */ /* 0x000fc60008000000 */
[----:B------:R-:W-:Y:S01]  /*0590*/  LEA.HI.X R23, R6, UR5, R7, 0x3, P0 ;  /* 0x0000000506177c11 */ /* 0x000fe200080f1c07 */
[----:B------:R-:W-:Y:S01]  /*05a0*/  UMOV UR5, URZ ;  /* 0x000000ff00057c82 */ /* 0x000fe20008000000 */
[----:B--2---:R-:W-:Y:S07]  /*05b0*/  BRA.U !UP0, `(.L_x_20) ;  /* 0x0000000908f47547 */ /* 0x004fee000b800000 */
[----:B------:R-:W1:Y:S01]  /*05c0*/  LDCU.64 UR4, c[0x0][0x398] ;  /* 0x00007300ff0477ac */ /* 0x000e620008000a00 */
[----:B------:R-:W2:Y:S01]  /*05d0*/  LDC.64 R10, c[0x0][0x3a0] ;  /* 0x0000e800ff0a7b82 */ /* 0x000ea20000000a00 */
[----:B------:R-:W-:Y:S01]  /*05e0*/  IADD3 R7, P0, PT, R24, UR6, RZ ;  /* 0x0000000618077c10 */ /* 0x000fe2000ff1e0ff */
[C---:B------:R-:W-:Y:S01]  /*05f0*/  VIADD R16, R28.reuse, 0x4 ;  /* 0x000000041c107836 */ /* 0x040fe20000000000 */
[C---:B------:R-:W-:Y:S01]  /*0600*/  IADD3 RZ, P1, PT, R28.reuse, 0x3, RZ ;  /* 0x000000031cff7810 */ /* 0x040fe20007f3e0ff */
[----:B------:R-:W3:Y:S01]  /*0610*/  LDCU.64 UR10, c[0x0][0x388] ;  /* 0x00007100ff0a77ac */ /* 0x000ee20008000a00 */
[----:B------:R-:W-:Y:S02]  /*0620*/  IADD3.X R6, PT, PT, R5, UR7, RZ, P0, !PT ;  /* 0x0000000705067c10 */ /* 0x000fe400087fe4ff */
[----:B------:R-:W-:Y:S01]  /*0630*/  IADD3 R21, P0, PT, R28, 0x2, RZ ;  /* 0x000000021c157810 */ /* 0x000fe20007f1e0ff */
[----:B------:R-:W4:Y:S01]  /*0640*/  LDC.64 R44, c[0x0][0x3a0] ;  /* 0x0000e800ff2c7b82 */ /* 0x000f220000000a00 */
[----:B------:R-:W-:-:S02]  /*0650*/  IADD3.X R13, PT, PT, RZ, R0, RZ, P1, !PT ;  /* 0x00000000ff0d7210 */ /* 0x000fc40000ffe4ff */
[C---:B------:R-:W-:Y:S02]  /*0660*/  IADD3 RZ, P4, PT, R28.reuse, 0x6, RZ ;  /* 0x000000061cff7810 */ /* 0x040fe40007f9e0ff */
[C---:B------:R-:W-:Y:S02]  /*0670*/  IADD3 RZ, P3, PT, R28.reuse, 0x5, RZ ;  /* 0x000000051cff7810 */ /* 0x040fe40007f7e0ff */
[----:B------:R-:W-:Y:S01]  /*0680*/  IADD3 RZ, P5, PT, R28, 0x7, RZ ;  /* 0x000000071cff7810 */ /* 0x000fe20007fbe0ff */
[----:B-1----:R-:W-:Y:S01]  /*0690*/  IMAD R6, R6, UR4, RZ ;  /* 0x0000000406067c24 */ /* 0x002fe2000f8e02ff */
[C---:B------:R-:W-:Y:S01]  /*06a0*/  IADD3 R19, PT, PT, R28.reuse, 0x3, RZ ;  /* 0x000000031c137810 */ /* 0x040fe20007ffe0ff */
[C---:B------:R-:W-:Y:S01]  /*06b0*/  IMAD.WIDE.U32 R8, R7.reuse, UR4, R2 ;  /* 0x0000000407087c25 */ /* 0x040fe2000f8e0002 */
[-C--:B------:R-:W-:Y:S02]  /*06c0*/  IADD3.X R17, PT, PT, RZ, R0.reuse, RZ, P4, !PT ;  /* 0x00000000ff117210 */ /* 0x080fe400027fe4ff */
[----:B------:R-:W-:Y:S01]  /*06d0*/  IADD3.X R15, PT, PT, RZ, R0, RZ, P3, !PT ;  /* 0x00000000ff0f7210 */ /* 0x000fe20001ffe4ff */
[----:B------:R-:W-:Y:S01]  /*06e0*/  IMAD R7, R7, UR5, R6 ;  /* 0x0000000507077c24 */ /* 0x000fe2000f8e0206 */
[----:B------:R-:W1:Y:S01]  /*06f0*/  LDCU.64 UR4, c[0x0][0x3a0] ;  /* 0x00007400ff0477ac */ /* 0x000e620008000a00 */
[----:B--2---:R-:W-:Y:S01]  /*0700*/  IMAD R30, R13, R10, RZ ;  /* 0x0000000a0d1e7224 */ /* 0x004fe200078e02ff */
[C---:B------:R-:W-:Y:S01]  /*0710*/  IADD3 RZ, P2, PT, R28.reuse, 0x4, RZ ;  /* 0x000000041cff7810 */ /* 0x040fe20007f5e0ff */
[----:B------:R-:W-:Y:S01]  /*0720*/  IMAD.IADD R7, R9, 0x1, R7 ;  /* 0x0000000109077824 */ /* 0x000fe200078e0207 */
[----:B------:R-:W-:Y:S01]  /*0730*/  IADD3.X R9, PT, PT, RZ, R0, RZ, P0, !PT ;  /* 0x00000000ff097210 */ /* 0x000fe200007fe4ff */
[----:B------:R-:W-:Y:S01]  /*0740*/  IMAD.X R33, RZ, RZ, R0, P5 ;  /* 0x000000ffff217224 */ /* 0x000fe200028e0600 */
[----:B------:R-:W-:Y:S01]  /*0750*/  IADD3 R12, PT, PT, R28, 0x6, RZ ;  /* 0x000000061c0c7810 */ /* 0x000fe20007ffe0ff */
[-C--:B------:R-:W-:Y:S01]  /*0760*/  IMAD R35, R19, R11.reuse, R30 ;  /* 0x0000000b13237224 */ /* 0x080fe200078e021e */
[C---:B------:R-:W-:Y:S01]  /*0770*/  SHF.L.U32 R6, R8.reuse, 0x3, RZ ;  /* 0x0000000308067819 */ /* 0x040fe200000006ff */
[-C--:B------:R-:W-:Y:S01]  /*0780*/  IMAD R18, R9, R10.reuse, RZ ;  /* 0x0000000a09127224 */ /* 0x080fe200078e02ff */
[----:B------:R-:W-:Y:S01]  /*0790*/  SHF.L.U64.HI R7, R8, 0x3, R7 ;  /* 0x0000000308077819 */ /* 0x000fe20000010207 */
[----:B------:R-:W-:Y:S01]  /*07a0*/  IMAD R13, R17, R10, RZ ;  /* 0x0000000a110d7224 */ /* 0x000fe200078e02ff */
[----:B------:R-:W-:Y:S01]  /*07b0*/  IADD3 R14, PT, PT, R28, 0x5, RZ ;  /* 0x000000051c0e7810 */ /* 0x000fe20007ffe0ff */
[----:B------:R-:W-:-:S02]  /*07c0*/  IMAD R39, R21, R11, R18 ;  /* 0x0000000b15277224 */ /* 0x000fc400078e0212 */
[----:B------:R-:W-:-:S04]  /*07d0*/  IMAD.WIDE.U32 R20, R21, R10, UR6 ;  /* 0x0000000615147e25 */ /* 0x000fc8000f8e000a */
[----:B------:R-:W-:Y:S01]  /*07e0*/  IMAD.WIDE.U32 R18, R19, R10, UR6 ;  /* 0x0000000613127e25 */ /* 0x000fe2000f8e000a */
[----:B------:R-:W-:-:S03]  /*07f0*/  IADD3 R39, PT, PT, R21, R39, RZ ;  /* 0x0000002715277210 */ /* 0x000fc60007ffe0ff */
[-C--:B------:R-:W-:Y:S01]  /*0800*/  IMAD R9, R15, R10.reuse, RZ ;  /* 0x0000000a0f097224 */ /* 0x080fe200078e02ff */
[----:B------:R-:W-:Y:S01]  /*0810*/  IADD3 R35, PT, PT, R19, R35, RZ ;  /* 0x0000002313237210 */ /* 0x000fe20007ffe0ff */
[----:B------:R-:W-:Y:S02]  /*0820*/  VIADD R8, R28, 0x7 ;  /* 0x000000071c087836 */ /* 0x000fe40000000000 */
[-C--:B------:R-:W-:Y:S02]  /*0830*/  IMAD R15, R33, R10.reuse, RZ ;  /* 0x0000000a210f7224 */ /* 0x080fe400078e02ff */
[----:B------:R-:W-:Y:S02]  /*0840*/  IMAD.X R31, RZ, RZ, R0, P2 ;  /* 0x000000ffff1f7224 */ /* 0x000fe400010e0600 */
[C---:B------:R-:W-:Y:S02]  /*0850*/  IMAD R21, R12.reuse, R11, R13 ;  /* 0x0000000b0c157224 */ /* 0x040fe400078e020d */
[----:B------:R-:W-:-:S04]  /*0860*/  IMAD.WIDE.U32 R12, R12, R10, UR6 ;  /* 0x000000060c0c7e25 */ /* 0x000fc8000f8e000a */
[----:B------:R-:W-:Y:S01]  /*0870*/  IMAD R9, R14, R11, R9 ;  /* 0x0000000b0e097224 */ /* 0x000fe200078e0209 */
[----:B------:R-:W-:Y:S01]  /*0880*/  IADD3 R21, PT, PT, R13, R21, RZ ;  /* 0x000000150d157210 */ /* 0x000fe20007ffe0ff */
[----:B------:R-:W-:Y:S02]  /*0890*/  IMAD R19, R8, R11, R15 ;  /* 0x0000000b08137224 */ /* 0x000fe400078e020f */
[----:B------:R-:W-:-:S04]  /*08a0*/  IMAD.WIDE.U32 R14, R14, R10, UR6 ;  /* 0x000000060e0e7e25 */ /* 0x000fc8000f8e000a */
[----:B------:R-:W-:Y:S01]  /*08b0*/  IMAD R31, R31, R10, RZ ;  /* 0x0000000a1f1f7224 */ /* 0x000fe200078e02ff */
[----:B------:R-:W-:Y:S01]  /*08c0*/  IADD3 R9, PT, PT, R15, R9, RZ ;  /* 0x000000090f097210 */ /* 0x000fe20007ffe0ff */
[----:B------:R-:W-:Y:S02]  /*08d0*/  IMAD R32, R18, UR17, RZ ;  /* 0x0000001112207c24 */ /* 0x000fe4000f8e02ff */
[----:B-1----:R-:W-:Y:S02]  /*08e0*/  IMAD R13, R0, UR4, RZ ;  /* 0x00000004000d7c24 */ /* 0x002fe4000f8e02ff */
[----:B------:R-:W-:Y:S02]  /*08f0*/  IMAD R30, R20, UR17, RZ ;  /* 0x00000011141e7c24 */ /* 0x000fe4000f8e02ff */
[----:B------:R-:W-:Y:S02]  /*0900*/  IMAD R31, R16, R11, R31 ;  /* 0x0000000b101f7224 */ /* 0x000fe400078e021f */
[----:B------:R-:W-:-:S02]  /*0910*/  IMAD R35, R35, UR16, R32 ;  /* 0x0000001023237c24 */ /* 0x000fc4000f8e0220 */
[----:B------:R-:W-:-:S04]  /*0920*/  IMAD.WIDE.U32 R16, R16, R10, UR6 ;  /* 0x0000000610107e25 */ /* 0x000fc8000f8e000a */
[----:B------:R-:W-:Y:S02]  /*0930*/  IMAD R32, R14, UR17, RZ ;  /* 0x000000110e207c24 */ /* 0x000fe4000f8e02ff */
[----:B------:R-:W-:Y:S01]  /*0940*/  IMAD.WIDE.U32 R10, R8, R10, UR6 ;  /* 0x00000006080a7e25 */ /* 0x000fe2000f8e000a */
[----:B------:R-:W-:-:S03]  /*0950*/  SHF.L.U32 R8, R2, 0x3, RZ ;  /* 0x0000000302087819 */ /* 0x000fc600000006ff */
[----:B----4-:R-:W-:Y:S01]  /*0960*/  IMAD.WIDE.U32 R44, R28, UR4, R44 ;  /* 0x000000041c2c7c25 */ /* 0x010fe2000f8e002c */
[----:B------:R-:W-:-:S03]  /*0970*/  ULOP3.LUT UR4, UR4, 0xfffffff8, URZ, 0xc0, !UPT ;  /* 0xfffffff804047892 */ /* 0x000fc6000f8ec0ff */
[----:B------:R-:W-:Y:S01]  /*0980*/  IMAD R34, R12, UR17, RZ ;  /* 0x000000110c227c24 */ /* 0x000fe2000f8e02ff */
[----:B------:R-:W-:Y:S01]  /*0990*/  IADD3 R37, P0, PT, R44, UR6, RZ ;  /* 0x000000062c257c10 */ /* 0x000fe2000ff1e0ff */
[----:B------:R-:W-:Y:S01]  /*09a0*/  IMAD R13, R28, UR5, R13 ;  /* 0x000000051c0d7c24 */ /* 0x000fe2000f8e020d */
[----:B------:R-:W-:Y:S01]  /*09b0*/  ULOP3.LUT UR5, UR5, 0x7fffffff, URZ, 0xc0, !UPT ;  /* 0x7fffffff05057892 */ /* 0x000fe2000f8ec0ff */
[----:B------:R-:W-:Y:S02]  /*09c0*/  IMAD R39, R39, UR16, R30 ;  /* 0x0000001027277c24 */ /* 0x000fe4000f8e021e */
[----:B------:R-:W-:Y:S02]  /*09d0*/  IMAD R30, R16, UR17, RZ ;  /* 0x00000011101e7c24 */ /* 0x000fe4000f8e02ff */
[----:B------:R-:W-:Y:S02]  /*09e0*/  IMAD.IADD R31, R17, 0x1, R31 ;  /* 0x00000001111f7824 */ /* 0x000fe400078e021f */
[----:B------:R-:W-:Y:S01]  /*09f0*/  IMAD R33, R9, UR16, R32 ;  /* 0x0000001009217c24 */ /* 0x000fe2000f8e0220 */
[----:B------:R-:W-:Y:S01]  /*0a00*/  SHF.L.U64.HI R9, R2, 0x3, R3 ;  /* 0x0000000302097819 */ /* 0x000fe20000010203 */
[----:B------:R-:W-:-:S02]  /*0a10*/  IMAD.IADD R19, R11, 0x1, R19 ;  /* 0x000000010b137824 */ /* 0x000fc400078e0213 */
[----:B------:R-:W-:Y:S02]  /*0a20*/  IMAD R32, R10, UR17, RZ ;  /* 0x000000110a207c24 */ /* 0x000fe4000f8e02ff */
[----:B------:R-:W-:Y:S01]  /*0a30*/  IMAD R43, R21, UR16, R34 ;  /* 0x00000010152b7c24 */ /* 0x000fe2000f8e0222 */
[----:B------:R-:W-:Y:S01]  /*0a40*/  IADD3 R34, PT, PT, R45, R13, RZ ;  /* 0x0000000d2d227210 */ /* 0x000fe20007ffe0ff */
[----:B------:R-:W-:Y:S01]  /*0a50*/  IMAD R41, R31, UR16, R30 ;  /* 0x000000101f297c24 */ /* 0x000fe2000f8e021e */
[----:B---3--:R-:W-:Y:S01]  /*0a60*/  LEA R30, P1, R26, UR10, 0x3 ;  /* 0x0000000a1a1e7c11 */ /* 0x008fe2000f8218ff */
[----:B------:R-:W-:Y:S01]  /*0a70*/  IMAD R31, R19, UR16, R32 ;  /* 0x00000010131f7c24 */ /* 0x000fe2000f8e0220 */
[----:B------:R-:W-:Y:S01]  /*0a80*/  IADD3.X R34, PT, PT, R34, UR7, RZ, P0, !PT ;  /* 0x0000000722227c10 */ /* 0x000fe200087fe4ff */
[----:B------:R-:W-:Y:S01]  /*0a90*/  IMAD.WIDE.U32 R20, R20, UR16, R8 ;  /* 0x0000001014147c25 */ /* 0x000fe2000f8e0008 */
[----:B------:R-:W-:Y:S01]  /*0aa0*/  LEA.HI.X R32, R26, UR11, R4, 0x3, P1 ;  /* 0x0000000b1a207c11 */ /* 0x000fe200088f1c04 */
[----:B------:R-:W1:Y:S01]  /*0ab0*/  LDCU.64 UR10, c[0x0][0x390] ;  /* 0x00007200ff0a77ac */ /* 0x000e620008000a00 */
[----:B------:R-:W-:Y:S01]  /*0ac0*/  IADD3 R30, P0, PT, R30, 0x20, RZ ;  /* 0x000000201e1e7810 */ /* 0x000fe20007f1e0ff */
[----:B------:R-:W-:Y:S01]  /*0ad0*/  IMAD.WIDE.U32 R18, R18, UR16, R8 ;  /* 0x0000001012127c25 */ /* 0x000fe2000f8e0008 */
[----:B------:R-:W-:-:S03]  /*0ae0*/  IADD3 R39, PT, PT, R21, R39, RZ ;  /* 0x0000002715277210 */ /* 0x000fc60007ffe0ff */
[----:B------:R-:W-:Y:S01]  /*0af0*/  IMAD.WIDE.U32 R16, R16, UR16, R8 ;  /* 0x0000001010107c25 */ /* 0x000fe2000f8e0008 */
[----:B------:R-:W-:-:S03]  /*0b00*/  IADD3 R40, PT, PT, R19, R35, RZ ;  /* 0x0000002313287210 */ /* 0x000fc60007ffe0ff */
[----:B------:R-:W-:-:S04]  /*0b10*/  IMAD.WIDE.U32 R14, R14, UR16, R8 ;  /* 0x000000100e0e7c25 */ /* 0x000fc8000f8e0008 */
[----:B------:R-:W-:Y:S01]  /*0b20*/  IMAD.WIDE.U32 R12, R12, UR16, R8 ;  /* 0x000000100c0c7c25 */ /* 0x000fe2000f8e0008 */
[----:B------:R-:W-:-:S03]  /*0b30*/  IADD3 R42, PT, PT, R15, R33, RZ ;  /* 0x000000210f2a7210 */ /* 0x000fc60007ffe0ff */
[----:B------:R-:W-:Y:S01]  /*0b40*/  IMAD.WIDE.U32 R10, R10, UR16, R8 ;  /* 0x000000100a0a7c25 */ /* 0x000fe2000f8e0008 */
[----:B------:R-:W-:-:S03]  /*0b50*/  IADD3 R43, PT, PT, R13, R43, RZ ;  /* 0x0000002b0d2b7210 */ /* 0x000fc60007ffe0ff */
[----:B------:R-:W-:-:S04]  /*0b60*/  IMAD.WIDE.U32 R8, R37, UR16, R8 ;  /* 0x0000001025087c25 */ /* 0x000fc8000f8e0008 */
[----:B------:R-:W-:Y:S02]  /*0b70*/  IMAD R37, R37, UR17, RZ ;  /* 0x0000001125257c24 */ /* 0x000fe4000f8e02ff */
[----:B------:R-:W-:Y:S02]  /*0b80*/  IMAD.X R45, RZ, RZ, R32, P0 ;  /* 0x000000ffff2d7224 */ /* 0x000fe400000e0620 */
[----:B------:R-:W-:Y:S02]  /*0b90*/  IMAD R37, R34, UR16, R37 ;  /* 0x0000001022257c24 */ /* 0x000fe4000f8e0225 */
[----:B------:R-:W-:Y:S02]  /*0ba0*/  IMAD.IADD R41, R17, 0x1, R41 ;  /* 0x0000000111297824 */ /* 0x000fe400078e0229 */
[----:B------:R-:W-:Y:S01]  /*0bb0*/  IMAD.IADD R44, R11, 0x1, R31 ;  /* 0x000000010b2c7824 */ /* 0x000fe200078e021f */
[----:B-1----:R-:W-:-:S07]  /*0bc0*/  IADD3 R38, PT, PT, R9, R37, RZ ;  /* 0x0000002509267210 */ /* 0x002fce0007ffe0ff */
.L_x_21:
[----:B------:R-:W-:Y:S01]  /*0bd0*/  MOV R31, R45 ;  /* 0x0000002d001f7202 */ /* 0x000fe20000000f00 */
[----:B0-2---:R-:W2:Y:S04]  /*0be0*/  LDG.E.64 R36, desc[UR14][R22.64] ;  /* 0x0000000e16247981 */ /* 0x005ea8000c1e1b00 */
        /* <DEDUP_REMOVED lines=16> */
[----:B------:R-:W-:-:S03]  /*0cf0*/  IMAD.MOV.U32 R52, RZ, RZ, R32 ;  /* 0x000000ffff347224 */ /* 0x000fc600078e0020 */
[----:B------:R-:W-:-:S05]  /*0d00*/  IADD3 R53, PT, PT, R33, R35, RZ ;  /* 0x0000002321357210 */ /* 0x000fca0007ffe0ff */
[----:B------:R1:W-:Y:S04]  /*0d10*/  STG.E.64 desc[UR14][R46.64], R52 ;  /* 0x000000342e007986 */ /* 0x0003e8000c101b0e */
[----:B------:R-:W2:Y:S04]  /*0d20*/  LDG.E.64 R36, desc[UR14][R22.64] ;  /* 0x0000000e16247981 */ /* 0x000ea8000c1e1b00 */
[----:B------:R-:W2:Y:S01]  /*0d30*/  LDG.E.64 R34, desc[UR14][R30.64+-0x10] ;  /* 0xfffff00e1e227981 */ /* 0x000ea2000c1e1b00 */
[----:B0-----:R-:W-:-:S04]  /*0d40*/  IADD3 R48, P0, PT, R20, UR10, RZ ;  /* 0x0000000a14307c10 */ /* 0x001fc8000ff1e0ff */
[----:B------:R-:W-:Y:S01]  /*0d50*/  IADD3.X R49, PT, PT, R39, UR11, RZ, P0, !PT ;  /* 0x0000000b27317c10 */ /* 0x000fe200087fe4ff */
[-C--:B--2---:R-:W-:Y:S02]  /*0d60*/  IMAD R35, R35, R36.reuse, RZ ;  /* 0x0000002423237224 */ /* 0x084fe400078e02ff */
[----:B------:R-:W-:-:S04]  /*0d70*/  IMAD.WIDE.U32 R32, R34, R36, RZ ;  /* 0x0000002422207225 */ /* 0x000fc800078e00ff */
[----:B------:R-:W-:Y:S01]  /*0d80*/  IMAD R35, R37, R34, R35 ;  /* 0x0000002225237224 */ /* 0x000fe200078e0223 */
[----:B------:R-:W-:-:S04]  /*0d90*/  MOV R50, R32 ;  /* 0x0000002000327202 */ /* 0x000fc80000000f00 */
[----:B------:R-:W-:-:S05]  /*0da0*/  IADD3 R51, PT, PT, R33, R35, RZ ;  /* 0x0000002321337210 */ /* 0x000fca0007ffe0ff */
[----:B------:R0:W-:Y:S04]  /*0db0*/  STG.E.64 desc[UR14][R48.64], R50 ;  /* 0x0000003230007986 */ /* 0x0001e8000c101b0e */
[----:B------:R-:W2:Y:S04]  /*0dc0*/  LDG.E.64 R36, desc[UR14][R22.64] ;  /* 0x0000000e16247981 */ /* 0x000ea8000c1e1b00 */
[----:B------:R-:W2:Y:S01]  /*0dd0*/  LDG.E.64 R34, desc[UR14][R30.64+-0x8] ;  /* 0xfffff80e1e227981 */ /* 0x000ea2000c1e1b00 */
[----:B-1----:R-:W-:-:S04]  /*0de0*/  IADD3 R46, P0, PT, R18, UR10, RZ ;  /* 0x0000000a122e7c10 */ /* 0x002fc8000ff1e0ff */
        /* <DEDUP_REMOVED lines=37> */
[----:B-1----:R-:W3:Y:S04]  /*1040*/  LDG.E.64 R46, desc[UR14][R22.64] ;  /* 0x0000000e162e7981 */ /* 0x002ee8000c1e1b00 */
[----:B------:R0:W3:Y:S01]  /*1050*/  LDG.E.64 R32, desc[UR14][R30.64+0x18] ;  /* 0x0000180e1e207981 */ /* 0x0000e2000c1e1b00 */
[----:B------:R-:W-:Y:S01]  /*1060*/  IADD3 R34, P0, PT, R10, UR10, RZ ;  /* 0x0000000a0a227c10 */ /* 0x000fe2000ff1e0ff */
[----:B------:R-:W-:-:S02]  /*1070*/  UIADD3 UR4, UP1, UPT, UR4, -0x8, URZ ;  /* 0xfffffff804047890 */ /* 0x000fc4000ff3e0ff */
[----:B------:R-:W-:Y:S01]  /*1080*/  ULEA UR10, UP2, UR12, UR10, 0x6 ;  /* 0x0000000a0c0a7291 */ /* 0x000fe2000f8430ff */
[----:B------:R-:W-:Y:S01]  /*1090*/  IADD3.X R35, PT, PT, R44, UR11, RZ, P0, !PT ;  /* 0x0000000b2c237c10 */ /* 0x000fe200087fe4ff */
[----:B------:R-:W-:Y:S02]  /*10a0*/  UIADD3.X UR5, UPT, UPT, UR5, -0x1, URZ, UP1, !UPT ;  /* 0xffffffff05057890 */ /* 0x000fe40008ffe4ff */
[----:B------:R-:W-:Y:S01]  /*10b0*/  UISETP.NE.U32.AND UP1, UPT, UR4, URZ, UPT ;  /* 0x000000ff0400728c */ /* 0x000fe2000bf25070 */
[----:B0-----:R-:W-:Y:S01]  /*10c0*/  IADD3 R30, P0, PT, R30, 0x40, RZ ;  /* 0x000000401e1e7810 */ /* 0x001fe20007f1e0ff */
[----:B------:R-:W-:Y:S02]  /*10d0*/  UIADD3.X UR11, UPT, UPT, UR11, UR9, URZ, UP2, !UPT ;  /* 0x000000090b0b7290 */ /* 0x000fe400097fe4ff */
[----:B------:R-:W-:Y:S02]  /*10e0*/  UISETP.NE.AND.EX UP1, UPT, UR5, URZ, UPT, UP1 ;  /* 0x000000ff0500728c */ /* 0x000fe4000bf25310 */
[----:B------:R-:W-:-:S02]  /*10f0*/  IMAD.X R45, RZ, RZ, R31, P0 ;  /* 0x000000ffff2d7224 */ /* 0x000fc400000e061f */
[-C--:B---3--:R-:W-:Y:S02]  /*1100*/  IMAD R33, R33, R46.reuse, RZ ;  /* 0x0000002e21217224 */ /* 0x088fe400078e02ff */
[----:B------:R-:W-:-:S04]  /*1110*/  IMAD.WIDE.U32 R36, R32, R46, RZ ;  /* 0x0000002e20247225 */ /* 0x000fc800078e00ff */
[----:B------:R-:W-:-:S05]  /*1120*/  IMAD R33, R47, R32, R33 ;  /* 0x000000202f217224 */ /* 0x000fca00078e0221 */
[----:B------:R-:W-:-:S05]  /*1130*/  IADD3 R37, PT, PT, R37, R33, RZ ;  /* 0x0000002125257210 */ /* 0x000fca0007ffe0ff */
[----:B------:R2:W-:Y:S01]  /*1140*/  STG.E.64 desc[UR14][R34.64], R36 ;  /* 0x0000002422007986 */ /* 0x0005e2000c101b0e */
[----:B------:R-:W-:Y:S05]  /*1150*/  BRA.U UP1, `(.L_x_21) ;  /* 0xfffffff9019c7547 */ /* 0x000fea000b83ffff */
[----:B------:R-:W0:Y:S02]  /*1160*/  LDCU.64 UR4, c[0x0][0x3a0] ;  /* 0x00007400ff0477ac */ /* 0x000e240008000a00 */
[----:B0-----:R-:W-:Y:S02]  /*1170*/  ULOP3.LUT UR5, UR5, 0x7fffffff, URZ, 0xc0, !UPT ;  /* 0x7fffffff05057892 */ /* 0x001fe4000f8ec0ff */
[----:B------:R-:W-:-:S12]  /*1180*/  ULOP3.LUT UR4, UR4, 0xfffffff8, URZ, 0xc0, !UPT ;  /* 0xfffffff804047892 */ /* 0x000fd8000f8ec0ff */
.L_x_20:
        /* <DEDUP_REMOVED lines=14> */
[----:B------:R-:W-:Y:S01]  /*1270*/  IADD3 R7, P0, PT, R26, UR4, RZ ;  /* 0x000000041a077c10 */ /* 0x000fe2000ff1e0ff */
[----:B0-----:R-:W3:Y:S01]  /*1280*/  LDG.E.64 R10, desc[UR14][R22.64] ;  /* 0x0000000e160a7981 */ /* 0x001ee2000c1e1b00 */
[----:B------:R-:W0:Y:S02]  /*1290*/  LDCU.128 UR20, c[0x0][0x390] ;  /* 0x00007200ff1477ac */ /* 0x000e240008000c00 */
[----:B------:R-:W-:Y:S02]  /*12a0*/  IADD3.X R8, PT, PT, R4, UR5, RZ, P0, !PT ;  /* 0x0000000504087c10 */ /* 0x000fe400087fe4ff */
[----:B-1----:R-:W-:-:S04]  /*12b0*/  LEA R6, P0, R7, UR18, 0x3 ;  /* 0x0000001207067c11 */ /* 0x002fc8000f8018ff */
[----:B------:R-:W-:Y:S01]  /*12c0*/  LEA.HI.X R7, R7, UR19, R8, 0x3, P0 ;  /* 0x0000001307077c11 */ /* 0x000fe200080f1c08 */
[----:B------:R-:W1:Y:S04]  /*12d0*/  LDCU.64 UR18, c[0x0][0x3a0] ;  /* 0x00007400ff1277ac */ /* 0x000e680008000a00 */
[----:B------:R-:W3:Y:S01]  /*12e0*/  LDG.E.64 R12, desc[UR14][R6.64] ;  /* 0x0000000e060c7981 */ /* 0x000ee2000c1e1b00 */
[----:B------:R-:W-:-:S04]  /*12f0*/  IADD3 R15, P0, PT, R28, UR4, RZ ;  /* 0x000000041c0f7c10 */ /* 0x000fc8000ff1e0ff */
[----:B------:R-:W-:Y:S02]  /*1300*/  IADD3.X R14, PT, PT, R0, UR5, RZ, P0, !PT ;  /* 0x00000005000e7c10 */ /* 0x000fe400087fe4ff */
[----:B------:R-:W-:Y:S02]  /*1310*/  MOV R8, UR6 ;  /* 0x0000000600087c02 */ /* 0x000fe40008000f00 */
[----:B------:R-:W-:Y:S01]  /*1320*/  MOV R9, UR7 ;  /* 0x0000000700097c02 */ /* 0x000fe20008000f00 */
[----:B-1----:R-:W-:Y:S02]  /*1330*/  IMAD R14, R14, UR18, RZ ;  /* 0x000000120e0e7c24 */ /* 0x002fe4000f8e02ff */
[----:B------:R-:W-:-:S04]  /*1340*/  IMAD.WIDE.U32 R8, R15, UR18, R8 ;  /* 0x000000120f087c25 */ /* 0x000fc8000f8e0008 */
[----:B------:R-:W-:-:S05]  /*1350*/  IMAD R15, R15, UR19, R14 ;  /* 0x000000130f0f7c24 */ /* 0x000fca000f8e020e */
[----:B------:R-:W-:Y:S01]  /*1360*/  IADD3 R20, PT, PT, R9, R15, RZ ;  /* 0x0000000f09147210 */ /* 0x000fe20007ffe0ff */
[----:B0-----:R-:W-:-:S04]  /*1370*/  IMAD.WIDE.U32 R14, R8, UR22, R2 ;  /* 0x00000016080e7c25 */ /* 0x001fc8000f8e0002 */
[----:B------:R-:W-:Y:S01]  /*1380*/  IMAD R17, R20, UR22, RZ ;  /* 0x0000001614117c24 */ /* 0x000fe2000f8e02ff */
[----:B------:R-:W-:Y:S01]  /*1390*/  LEA R18, P0, R14, UR20, 0x3 ;  /* 0x000000140e127c11 */ /* 0x000fe2000f8018ff */
[----:B---3--:R-:W-:Y:S02]  /*13a0*/  IMAD R9, R13, R10, RZ ;  /* 0x0000000a0d097224 */ /* 0x008fe400078e02ff */
[----:B------:R-:W-:Y:S02]  /*13b0*/  IMAD R13, R8, UR23, R17 ;  /* 0x00000017080d7c24 */ /* 0x000fe4000f8e0211 */
[----:B------:R-:W-:Y:S02]  /*13c0*/  IMAD R11, R11, R12, R9 ;  /* 0x0000000c0b0b7224 */ /* 0x000fe400078e0209 */
[----:B------:R-:W-:-:S04]  /*13d0*/  IMAD.WIDE.U32 R16, R12, R10, RZ ;  /* 0x0000000a0c107225 */ /* 0x000fc800078e00ff */
[----:B------:R-:W-:Y:S01]  /*13e0*/  IMAD.IADD R9, R15, 0x1, R13 ;  /* 0x000000010f097824 */ /* 0x000fe200078e020d */
[----:B------:R-:W-:-:S04]  /*13f0*/  IADD3 R17, PT, PT, R17, R11, RZ ;  /* 0x0000000b11117210 */ /* 0x000fc80007ffe0ff */
[----:B------:R-:W-:-:S05]  /*1400*/  LEA.HI.X R19, R14, UR21, R9, 0x3, P0 ;  /* 0x000000150e137c11 */ /* 0x000fca00080f1c09 */
[----:B------:R0:W-:Y:S04]  /*1410*/  STG.E.64 desc[UR14][R18.64], R16 ;  /* 0x0000001012007986 */ /* 0x0001e8000c101b0e */
[----:B------:R-:W3:Y:S04]  /*1420*/  LDG.E.64 R10, desc[UR14][R22.64] ;  /* 0x0000000e160a7981 */ /* 0x000ee8000c1e1b00 */
[----:B------:R-:W3:Y:S01]  /*1430*/  LDG.E.64 R12, desc[UR14][R6.64+0x8] ;  /* 0x0000080e060c7981 */ /* 0x000ee2000c1e1b00 */
[----:B------:R-:W-:-:S04]  /*1440*/  IADD3 R21, P0, PT, R8, UR18, RZ ;  /* 0x0000001208157c10 */ /* 0x000fc8000ff1e0ff */
[----:B------:R-:W-:Y:S01]  /*1450*/  IADD3.X R20, PT, PT, R20, UR19, RZ, P0, !PT ;  /* 0x0000001314147c10 */ /* 0x000fe200087fe4ff */
[----:B------:R-:W-:-:S04]  /*1460*/  IMAD.WIDE.U32 R8, R21, UR22, R2 ;  /* 0x0000001615087c25 */ /* 0x000fc8000f8e0002 */
[----:B------:R-:W-:-:S04]  /*1470*/  IMAD R14, R20, UR22, RZ ;  /* 0x00000016140e7c24 */ /* 0x000fc8000f8e02ff */
[----:B------:R-:W-:Y:S01]  /*1480*/  IMAD R31, R21, UR23, R14 ;  /* 0x00000017151f7c24 */ /* 0x000fe2000f8e020e */
[----:B0-----:R-:W-:-:S04]  /*1490*/  LEA R16, P0, R8, UR20, 0x3 ;  /* 0x0000001408107c11 */ /* 0x001fc8000f8018ff */
[----:B------:R-:W-:-:S04]  /*14a0*/  IADD3 R9, PT, PT, R9, R31, RZ ;  /* 0x0000001f09097210 */ /* 0x000fc80007ffe0ff */
[----:B------:R-:W-:Y:S01]  /*14b0*/  LEA.HI.X R17, R8, UR21, R9, 0x3, P0 ;  /* 0x0000001508117c11 */ /* 0x000fe200080f1c09 */
[-C--:B---3--:R-:W-:Y:S02]  /*14c0*/  IMAD R13, R13, R10.reuse, RZ ;  /* 0x0000000a0d0d7224 */ /* 0x088fe400078e02ff */
[----:B------:R-:W-:-:S04]  /*14d0*/  IMAD.WIDE.U32 R14, R12, R10, RZ ;  /* 0x0000000a0c0e7225 */ /* 0x000fc800078e00ff */
[----:B------:R-:W-:-:S05]  /*14e0*/  IMAD R13, R11, R12, R13 ;  /* 0x0000000c0b0d7224 */ /* 0x000fca00078e020d */
[----:B------:R-:W-:-:S05]  /*14f0*/  IADD3 R15, PT, PT, R15, R13, RZ ;  /* 0x0000000d0f0f7210 */ /* 0x000fca0007ffe0ff */
[----:B------:R0:W-:Y:S04]  /*1500*/  STG.E.64 desc[UR14][R16.64], R14 ;  /* 0x0000000e10007986 */ /* 0x0001e8000c101b0e */
[----:B------:R-:W3:Y:S04]  /*1510*/  LDG.E.64 R10, desc[UR14][R22.64] ;  /* 0x0000000e160a7981 */ /* 0x000ee8000c1e1b00 */
[----:B------:R-:W3:Y:S01]  /*1520*/  LDG.E.64 R12, desc[UR14][R6.64+0x10] ;  /* 0x0000100e060c7981 */ /* 0x000ee2000c1e1b00 */
[----:B------:R-:W-:-:S04]  /*1530*/  IADD3 R21, P0, PT, R21, UR18, RZ ;  /* 0x0000001215157c10 */ /* 0x000fc8000ff1e0ff */
[----:B------:R-:W-:Y:S01]  /*1540*/  IADD3.X R20, PT, PT, R20, UR19, RZ, P0, !PT ;  /* 0x0000001314147c10 */ /* 0x000fe200087fe4ff */
[----:B------:R-:W-:-:S04]  /*1550*/  IMAD.WIDE.U32 R8, R21, UR22, R2 ;  /* 0x0000001615087c25 */ /* 0x000fc8000f8e0002 */
[----:B------:R-:W-:-:S04]  /*1560*/  IMAD R18, R20, UR22, RZ ;  /* 0x0000001614127c24 */ /* 0x000fc8000f8e02ff */
[----:B------:R-:W-:-:S04]  /*1570*/  IMAD R31, R21, UR23, R18 ;  /* 0x00000017151f7c24 */ /* 0x000fc8000f8e0212 */
[----:B------:R-:W-:Y:S02]  /*1580*/  IMAD.IADD R9, R9, 0x1, R31 ;  /* 0x0000000109097824 */ /* 0x000fe400078e021f */
[-C--:B---3--:R-:W-:Y:S02]  /*1590*/  IMAD R13, R13, R10.reuse, RZ ;  /* 0x0000000a0d0d7224 */ /* 0x088fe400078e02ff */
[----:B------:R-:W-:Y:S01]  /*15a0*/  IMAD.WIDE.U32 R18, R12, R10, RZ ;  /* 0x0000000a0c127225 */ /* 0x000fe200078e00ff */
[----:B------:R-:W-:-:S03]  /*15b0*/  LEA R10, P0, R8, UR20, 0x3 ;  /* 0x00000014080a7c11 */ /* 0x000fc6000f8018ff */
[----:B------:R-:W-:Y:S01]  /*15c0*/  IMAD R13, R11, R12, R13 ;  /* 0x0000000c0b0d7224 */ /* 0x000fe200078e020d */
[----:B------:R-:W-:-:S04]  /*15d0*/  LEA.HI.X R11, R8, UR21, R9, 0x3, P0 ;  /* 0x00000015080b7c11 */ /* 0x000fc800080f1c09 */
[----:B------:R-:W-:-:S05]  /*15e0*/  IADD3 R19, PT, PT, R19, R13, RZ ;  /* 0x0000000d13137210 */ /* 0x000fca0007ffe0ff */
[----:B------:R1:W-:Y:S04]  /*15f0*/  STG.E.64 desc[UR14][R10.64], R18 ;  /* 0x000000120a007986 */ /* 0x0003e8000c101b0e */
[----:B------:R-:W3:Y:S04]  /*1600*/  LDG.E.64 R6, desc[UR14][R6.64+0x18] ;  /* 0x0000180e06067981 */ /* 0x000ee8000c1e1b00 */
[----:B------:R-:W3:Y:S01]  /*1610*/  LDG.E.64 R8, desc[UR14][R22.64] ;  /* 0x0000000e16087981 */ /* 0x000ee2000c1e1b00 */
[----:B------:R-:W-:-:S04]  /*1620*/  IADD3 R13, P0, PT, R21, UR18, RZ ;  /* 0x00000012150d7c10 */ /* 0x000fc8000ff1e0ff */
[----:B------:R-:W-:Y:S01]  /*1630*/  IADD3.X R12, PT, PT, R20, UR19, RZ, P0, !PT ;  /* 0x00000013140c7c10 */ /* 0x000fe200087fe4ff */
[----:B0-----:R-:W-:-:S04]  /*1640*/  IMAD.WIDE.U32 R14, R13, UR22, R2 ;  /* 0x000000160d0e7c25 */ /* 0x001fc8000f8e0002 */
[----:B------:R-:W-:-:S04]  /*1650*/  IMAD R12, R12, UR22, RZ ;  /* 0x000000160c0c7c24 */ /* 0x000fc8000f8e02ff */
[----:B------:R-:W-:Y:S01]  /*1660*/  IMAD R21, R13, UR23, R12 ;  /* 0x000000170d157c24 */ /* 0x000fe2000f8e020c */
[----:B------:R-:W-:-:S04]  /*1670*/  UIADD3 UR4, UP2, UPT, UR4, 0x4, URZ ;  /* 0x0000000404047890 */ /* 0x000fc8000ff5e0ff */
[----:B------:R-:W-:Y:S01]  /*1680*/  UIADD3.X UR5, UPT, UPT, URZ, UR5, URZ, UP2, !UPT ;  /* 0x00000005ff057290 */ /* 0x000fe200097fe4ff */
[-C--:B---3--:R-:W-:Y:S01]  /*1690*/  IMAD R17, R7, R8.reuse, RZ ;  /* 0x0000000807117224 */ /* 0x088fe200078e02ff */
[----:B------:R-:W-:Y:S01]  /*16a0*/  IADD3 R7, PT, PT, R15, R21, RZ ;  /* 0x000000150f077210 */ /* 0x000fe20007ffe0ff */
[----:B------:R-:W-:Y:S01]  /*16b0*/  IMAD.WIDE.U32 R12, R6, R8, RZ ;  /* 0x00000008060c7225 */ /* 0x000fe200078e00ff */
[----:B------:R-:W-:-:S03]  /*16c0*/  LEA R8, P0, R14, UR20, 0x3 ;  /* 0x000000140e087c11 */ /* 0x000fc6000f8018ff */
[----:B------:R-:W-:Y:S01]  /*16d0*/  IMAD R17, R9, R6, R17 ;  /* 0x0000000609117224 */ /* 0x000fe200078e0211 */
[----:B------:R-:W-:-:S04]  /*16e0*/  LEA.HI.X R9, R14, UR21, R7, 0x3, P0 ;  /* 0x000000150e097c11 */ /* 0x000fc800080f1c07 */
[----:B------:R-:W-:-:S05]  /*16f0*/  IADD3 R13, PT, PT, R13, R17, RZ ;  /* 0x000000110d0d7210 */ /* 0x000fca0007ffe0ff */
[----:B------:R1:W-:Y:S02]  /*1700*/  STG.E.64 desc[UR14][R8.64], R12 ;  /* 0x0000000c08007986 */ /* 0x0003e4000c101b0e */
.L_x_23:
[----:B------:R-:W-:Y:S05]  /*1710*/  BRA.U !UP1, `(.L_x_22) ;  /* 0x0000000509347547 */ /* 0x000fea000b800000 */
[----:B------:R-:W3:Y:S01]  /*1720*/  LDCU UR8, c[0x0][0x3a0] ;  /* 0x00007400ff0877ac */ /* 0x000ee20008000800 */
[----:B------:R-:W-:-:S04]  /*1730*/  UISETP.NE.U32.AND UP1, UPT, UR10, 0x1, UPT ;  /* 0x000000010a00788c */ /* 0x000fc8000bf25070 */
[----:B------:R-:W-:Y:S02]  /*1740*/  UISETP.NE.AND.EX UP1, UPT, URZ, URZ, UPT, UP1 ;  /* 0x000000ffff00728c */ /* 0x000fe4000bf25310 */
[----:B---3--:R-:W-:-:S07]  /*1750*/  ULOP3.LUT UP2, URZ, UR8, 0x1, URZ, 0xc0, !UPT ;  /* 0x0000000108ff7892 */ /* 0x008fce000f84c0ff */
[----:B------:R-:W-:Y:S05]  /*1760*/  BRA.U !UP1, `(.L_x_24) ;  /* 0x0000000109ac7547 */ /* 0x000fea000b800000 */
[----:B------:R-:W3:Y:S01]  /*1770*/  LDCU.64 UR10, c[0x0][0x388] ;  /* 0x00007100ff0a77ac */ /* 0x000ee20008000a00 */
[----:B------:R-:W-:Y:S01]  /*1780*/  IADD3 R6, P0, PT, R26, UR4, RZ ;  /* 0x000000041a067c10 */ /* 0x000fe2000ff1e0ff */
[----:B01----:R-:W4:Y:S01]  /*1790*/  LDG.E.64 R12, desc[UR14][R22.64] ;  /* 0x0000000e160c7981 */ /* 0x003f22000c1e1b00 */
[----:B------:R-:W0:Y:S01]  /*17a0*/  LDC.64 R8, c[0x0][0x3a0] ;  /* 0x0000e800ff087b82 */ /* 0x000e220000000a00 */
[----:B------:R-:W1:Y:S01]  /*17b0*/  LDCU.128 UR20, c[0x0][0x390] ;  /* 0x00007200ff1477ac */ /* 0x000e620008000c00 */
[----:B------:R-:W-:Y:S02]  /*17c0*/  IADD3.X R7, PT, PT, R4, UR5, RZ, P0, !PT ;  /* 0x0000000504077c10 */ /* 0x000fe400087fe4ff */
[----:B---3--:R-:W-:-:S04]  /*17d0*/  LEA R10, P0, R6, UR10, 0x3 ;  /* 0x0000000a060a7c11 */ /* 0x008fc8000f8018ff */
[----:B------:R-:W-:-:S05]  /*17e0*/  LEA.HI.X R11, R6, UR11, R7, 0x3, P0 ;  /* 0x0000000b060b7c11 */ /* 0x000fca00080f1c07 */
[----:B------:R-:W4:Y:S01]  /*17f0*/  LDG.E.64 R14, desc[UR14][R10.64] ;  /* 0x0000000e0a0e7981 */ /* 0x000f22000c1e1b00 */
[----:B------:R-:W-:-:S04]  /*1800*/  IADD3 R6, P0, PT, R28, UR4, RZ ;  /* 0x000000041c067c10 */ /* 0x000fc8000ff1e0ff */
[----:B------:R-:W-:-:S05]  /*1810*/  IADD3.X R7, PT, PT, R0, UR5, RZ, P0, !PT ;  /* 0x0000000500077c10 */ /* 0x000fca00087fe4ff */
[----:B0-----:R-:W-:-:S04]  /*1820*/  IMAD R7, R7, R8, RZ ;  /* 0x0000000807077224 */ /* 0x001fc800078e02ff */
[C---:B------:R-:W-:Y:S02]  /*1830*/  IMAD R17, R6.reuse, R9, R7 ;  /* 0x0000000906117224 */ /* 0x040fe400078e0207 */
[----:B------:R-:W-:-:S04]  /*1840*/  IMAD.WIDE.U32 R6, R6, R8, UR6 ;  /* 0x0000000606067e25 */ /* 0x000fc8000f8e0008 */
[----:B------:R-:W-:-:S04]  /*1850*/  IMAD.IADD R20, R7, 0x1, R17 ;  /* 0x0000000107147824 */ /* 0x000fc800078e0211 */
[----:B-1----:R-:W-:Y:S02]  /*1860*/  IMAD R19, R20, UR22, RZ ;  /* 0x0000001614137c24 */ /* 0x002fe4000f8e02ff */
[----:B------:R-:W-:-:S04]  /*1870*/  IMAD.WIDE.U32 R16, R6, UR22, R2 ;  /* 0x0000001606107c25 */ /* 0x000fc8000f8e0002 */
[-C--:B----4-:R-:W-:Y:S02]  /*1880*/  IMAD R7, R15, R12.reuse, RZ ;  /* 0x0000000c0f077224 */ /* 0x090fe400078e02ff */
[----:B------:R-:W-:Y:S02]  /*1890*/  IMAD R15, R6, UR23, R19 ;  /* 0x00000017060f7c24 */ /* 0x000fe4000f8e0213 */
[----:B------:R-:W-:-:S03]  /*18a0*/  IMAD.WIDE.U32 R18, R14, R12, RZ ;  /* 0x0000000c0e127225 */ /* 0x000fc600078e00ff */
[----:B------:R-:W-:Y:S01]  /*18b0*/  IADD3 R15, PT, PT, R17, R15, RZ ;  /* 0x0000000f110f7210 */ /* 0x000fe20007ffe0ff */
[----:B------:R-:W-:Y:S01]  /*18c0*/  IMAD R7, R13, R14, R7 ;  /* 0x0000000e0d077224 */ /* 0x000fe200078e0207 */
[----:B------:R-:W-:-:S04]  /*18d0*/  LEA R14, P0, R16, UR20, 0x3 ;  /* 0x00000014100e7c11 */ /* 0x000fc8000f8018ff */
[----:B------:R-:W-:Y:S02]  /*18e0*/  IADD3 R19, PT, PT, R19, R7, RZ ;  /* 0x0000000713137210 */ /* 0x000fe40007ffe0ff */
[----:B------:R-:W-:-:S05]  /*18f0*/  LEA.HI.X R15, R16, UR21, R15, 0x3, P0 ;  /* 0x00000015100f7c11 */ /* 0x000fca00080f1c0f */
[----:B------:R3:W-:Y:S04]  /*1900*/  STG.E.64 desc[UR14][R14.64], R18 ;  /* 0x000000120e007986 */ /* 0x0007e8000c101b0e */
[----:B------:R-:W4:Y:S04]  /*1910*/  LDG.E.64 R10, desc[UR14][R10.64+0x8] ;  /* 0x0000080e0a0a7981 */ /* 0x000f28000c1e1b00 */
[----:B------:R-:W4:Y:S01]  /*1920*/  LDG.E.64 R12, desc[UR14][R22.64] ;  /* 0x0000000e160c7981 */ /* 0x000f22000c1e1b00 */
[----:B------:R-:W-:-:S04]  /*1930*/  IADD3 R7, P0, PT, R6, R8, RZ ;  /* 0x0000000806077210 */ /* 0x000fc80007f1e0ff */
[----:B------:R-:W-:-:S05]  /*1940*/  IADD3.X R9, PT, PT, R20, R9, RZ, P0, !PT ;  /* 0x0000000914097210 */ /* 0x000fca00007fe4ff */
[----:B------:R-:W-:Y:S02]  /*1950*/  IMAD R6, R9, UR22, RZ ;  /* 0x0000001609067c24 */ /* 0x000fe4000f8e02ff */
[----:B------:R-:W-:-:S04]  /*1960*/  IMAD.WIDE.U32 R8, R7, UR22, R2 ;  /* 0x0000001607087c25 */ /* 0x000fc8000f8e0002 */
[----:B------:R-:W-:-:S04]  /*1970*/  IMAD R21, R7, UR23, R6 ;  /* 0x0000001707157c24 */ /* 0x000fc8000f8e0206 */
[----:B------:R-:W-:Y:S01]  /*1980*/  IMAD.IADD R21, R9, 0x1, R21 ;  /* 0x0000000109157824 */ /* 0x000fe200078e0215 */
[----:B------:R-:W-:-:S04]  /*1990*/  UIADD3 UR4, UP1, UPT, UR4, 0x2, URZ ;  /* 0x0000000204047890 */ /* 0x000fc8000ff3e0ff */
[----:B------:R-:W-:Y:S01]  /*19a0*/  UIADD3.X UR5, UPT, UPT, URZ, UR5, URZ, UP1, !UPT ;  /* 0x00000005ff057290 */ /* 0x000fe20008ffe4ff */
[-C--:B----4-:R-:W-:Y:S02]  /*19b0*/  IMAD R17, R11, R12.reuse, RZ ;  /* 0x0000000c0b117224 */ /* 0x090fe400078e02ff */
[----:B------:R-:W-:Y:S01]  /*19c0*/  IMAD.WIDE.U32 R6, R10, R12, RZ ;  /* 0x0000000c0a067225 */ /* 0x000fe200078e00ff */
[----:B------:R-:W-:-:S03]  /*19d0*/  LEA R12, P0, R8, UR20, 0x3 ;  /* 0x00000014080c7c11 */ /* 0x000fc6000f8018ff */
[----:B------:R-:W-:Y:S01]  /*19e0*/  IMAD R17, R13, R10, R17 ;  /* 0x0000000a0d117224 */ /* 0x000fe200078e0211 */
[----:B------:R-:W-:-:S04]  /*19f0*/  LEA.HI.X R13, R8, UR21, R21, 0x3, P0 ;  /* 0x00000015080d7c11 */ /* 0x000fc800080f1c15 */
[----:B------:R-:W-:-:S05]  /*1a00*/  IADD3 R7, PT, PT, R7, R17, RZ ;  /* 0x0000001107077210 */ /* 0x000fca0007ffe0ff */
[----:B------:R3:W-:Y:S02]  /*1a10*/  STG.E.64 desc[UR14][R12.64], R6 ;  /* 0x000000060c007986 */ /* 0x0007e4000c101b0e */
.L_x_24:
[----:B------:R-:W-:Y:S05]  /*1a20*/  BRA.U !UP2, `(.L_x_22) ;  /* 0x000000010a707547 */ /* 0x000fea000b800000 */
[----:B------:R-:W4:Y:S01]  /*1a30*/  LDCU.64 UR10, c[0x0][0x388] ;  /* 0x00007100ff0a77ac */ /* 0x000f220008000a00 */
[----:B---3--:R-:W-:Y:S01]  /*1a40*/  IADD3 R7, P0, PT, R26, UR4, RZ ;  /* 0x000000041a077c10 */ /* 0x008fe2000ff1e0ff */
[----:B0-----:R-:W3:Y:S01]  /*1a50*/  LDG.E.64 R22, desc[UR14][R22.64] ;  /* 0x0000000e16167981 */ /* 0x001ee2000c1e1b00 */
[----:B------:R-:W0:Y:S02]  /*1a60*/  LDCU.128 UR20, c[0x0][0x390] ;  /* 0x00007200ff1477ac */ /* 0x000e240008000c00 */
[----:B-1----:R-:W-:Y:S02]  /*1a70*/  IADD3.X R8, PT, PT, R4, UR5, RZ, P0, !PT ;  /* 0x0000000504087c10 */ /* 0x002fe400087fe4ff */
[C---:B----4-:R-:W-:Y:S01]  /*1a80*/  LEA R6, P0, R7.reuse, UR10, 0x3 ;  /* 0x0000000a07067c11 */ /* 0x050fe2000f8018ff */
[----:B------:R-:W1:Y:S03]  /*1a90*/  LDCU UR10, c[0x0][0x3a4] ;  /* 0x00007480ff0a77ac */ /* 0x000e660008000800 */
[----:B------:R-:W-:-:S06]  /*1aa0*/  LEA.HI.X R7, R7, UR11, R8, 0x3, P0 ;  /* 0x0000000b07077c11 */ /* 0x000fcc00080f1c08 */
[----:B------:R-:W3:Y:S01]  /*1ab0*/  LDG.E.64 R6, desc[UR14][R6.64] ;  /* 0x0000000e06067981 */ /* 0x000ee2000c1e1b00 */
[----:B------:R-:W-:-:S04]  /*1ac0*/  IADD3 R11, P0, PT, R28, UR4, RZ ;  /* 0x000000041c0b7c10 */ /* 0x000fc8000ff1e0ff */
[----:B------:R-:W-:Y:S02]  /*1ad0*/  IADD3.X R10, PT, PT, R0, UR5, RZ, P0, !PT ;  /* 0x00000005000a7c10 */ /* 0x000fe400087fe4ff */
[----:B------:R-:W-:Y:S02]  /*1ae0*/  MOV R8, UR6 ;  /* 0x0000000600087c02 */ /* 0x000fe40008000f00 */
[----:B------:R-:W-:Y:S01]  /*1af0*/  MOV R9, UR7 ;  /* 0x0000000700097c02 */ /* 0x000fe20008000f00 */
[----:B------:R-:W-:Y:S02]  /*1b00*/  IMAD R10, R10, UR8, RZ ;  /* 0x000000080a0a7c24 */ /* 0x000fe4000f8e02ff */
[----:B------:R-:W-:-:S04]  /*1b10*/  IMAD.WIDE.U32 R8, R11, UR8, R8 ;  /* 0x000000080b087c25 */ /* 0x000fc8000f8e0008 */
[----:B-1----:R-:W-:-:S04]  /*1b20*/  IMAD R11, R11, UR10, R10 ;  /* 0x0000000a0b0b7c24 */ /* 0x002fc8000f8e020a */
[----:B------:R-:W-:-:S04]  /*1b30*/  IMAD.IADD R9, R9, 0x1, R11 ;  /* 0x0000000109097824 */ /* 0x000fc800078e020b */
[----:B0-----:R-:W-:Y:S02]  /*1b40*/  IMAD R9, R9, UR22, RZ ;  /* 0x0000001609097c24 */ /* 0x001fe4000f8e02ff */
[----:B------:R-:W-:-:S04]  /*1b50*/  IMAD.WIDE.U32 R10, R8, UR22, R2 ;  /* 0x00000016080a7c25 */ /* 0x000fc8000f8e0002 */
[----:B------:R-:W-:Y:S02]  /*1b60*/  IMAD R13, R8, UR23, R9 ;  /* 0x00000017080d7c24 */ /* 0x000fe4000f8e0209 */
[-C--:B---3--:R-:W-:Y:S02]  /*1b70*/  IMAD R7, R7, R22.reuse, RZ ;  /* 0x0000001607077224 */ /* 0x088fe400078e02ff */
[----:B------:R-:W-:-:S04]  /*1b80*/  IMAD.WIDE.U32 R8, R6, R22, RZ ;  /* 0x0000001606087225 */ /* 0x000fc800078e00ff */
[----:B------:R-:W-:Y:S01]  /*1b90*/  IMAD R23, R23, R6, R7 ;  /* 0x0000000617177224 */ /* 0x000fe200078e0207 */
[C---:B------:R-:W-:Y:S02]  /*1ba0*/  LEA R6, P0, R10.reuse, UR20, 0x3 ;  /* 0x000000140a067c11 */ /* 0x040fe4000f8018ff */
[----:B------:R-:W-:Y:S02]  /*1bb0*/  IADD3 R7, PT, PT, R11, R13, RZ ;  /* 0x0000000d0b077210 */ /* 0x000fe40007ffe0ff */
[----:B------:R-:W-:Y:S02]  /*1bc0*/  IADD3 R9, PT, PT, R9, R23, RZ ;  /* 0x0000001709097210 */ /* 0x000fe40007ffe0ff */
[----:B------:R-:W-:-:S05]  /*1bd0*/  LEA.HI.X R7, R10, UR21, R7, 0x3, P0 ;  /* 0x000000150a077c11 */ /* 0x000fca00080f1c07 */
[----:B------:R4:W-:Y:S02]  /*1be0*/  STG.E.64 desc[UR14][R6.64], R8 ;  /* 0x0000000806007986 */ /* 0x0009e4000c101b0e */
.L_x_22:
[----:B------:R-:W5:Y:S01]  /*1bf0*/  LDCU.64 UR4, c[0x0][0x3a0] ;  /* 0x00007400ff0477ac */ /* 0x000f620008000a00 */
[----:B------:R-:W-:-:S04]  /*1c00*/  UIADD3 UR6, UP1, UPT, UR6, 0x1, URZ ;  /* 0x0000000106067890 */ /* 0x000fc8000ff3e0ff */
[----:B------:R-:W-:Y:S02]  /*1c10*/  UIADD3.X UR7, UPT, UPT, URZ, UR7, URZ, UP1, !UPT ;  /* 0x00000007ff077290 */ /* 0x000fe40008ffe4ff */
[----:B-----5:R-:W-:-:S04]  /*1c20*/  UISETP.NE.U32.AND UP1, UPT, UR6, UR4, UPT ;  /* 0x000000040600728c */ /* 0x020fc8000bf25070 */
[----:B------:R-:W-:-:S09]  /*1c30*/  UISETP.NE.AND.EX UP1, UPT, UR7, UR5, UPT, UP1 ;  /* 0x000000050700728c */ /* 0x000fd2000bf25310 */
[----:B------:R-:W-:Y:S05]  /*1c40*/  BRA.U UP1, `(.L_x_25) ;  /* 0xffffffe9013c7547 */ /* 0x000fea000b83ffff */
[----:B0-----:R-:W-:Y:S05]  /*1c50*/  EXIT ;  /* 0x000000000000794d */ /* 0x001fea0003800000 */
        .weak           $__internal_3_$__cuda_sm20_div_s64
        .type           $__internal_3_$__cuda_sm20_div_s64,@function
        .size           $__internal_3_$__cuda_sm20_div_s64,(.L_x_30 - $__internal_3_$__cuda_sm20_div_s64)
$__internal_3_$__cuda_sm20_div_s64:
        /* <DEDUP_REMOVED lines=8> */
[----:B0-----:R-:W-:-:S06]  /*1ce0*/  VIADD R6, R10, 0x1ffffffe ;  /* 0x1ffffffe0a067836 */ /* 0x001fcc0000000000 */
[----:B------:R-:W0:Y:S02]  /*1cf0*/  F2I.U64.TRUNC R6, R6 ;  /* 0x0000000600067311 */ /* 0x000e24000020d800 */
[----:B0-----:R-:W-:-:S04]  /*1d00*/  IMAD.WIDE.U32 R8, R6, R4, RZ ;  /* 0x0000000406087225 */ /* 0x001fc800078e00ff */
[----:B------:R-:W-:Y:S01]  /*1d10*/  IMAD R9, R6, R5, R9 ;  /* 0x0000000506097224 */ /* 0x000fe200078e0209 */
[----:B------:R-:W-:-:S03]  /*1d20*/  IADD3 R11, P0, PT, RZ, -R8, RZ ;  /* 0x80000008ff0b7210 */ /* 0x000fc60007f1e0ff */
[----:B------:R-:W-:Y:S02]  /*1d30*/  IMAD R9, R7, R4, R9 ;  /* 0x0000000407097224 */ /* 0x000fe400078e0209 */
[----:B------:R-:W-:-:S03]  /*1d40*/  IMAD.HI.U32 R8, R6, R11, RZ ;  /* 0x0000000b06087227 */ /* 0x000fc600078e00ff */
[----:B------:R-:W-:Y:S02]  /*1d50*/  IADD3.X R13, PT, PT, RZ, ~R9, RZ, P0, !PT ;  /* 0x80000009ff0d7210 */ /* 0x000fe400007fe4ff */
        /* <DEDUP_REMOVED lines=24> */
[----:B------:R-:W-:-:S05]  /*1ee0*/  IMAD.HI.U32 R6, P0, R11, R2, R6 ;  /* 0x000000020b067227 */ /* 0x000fca0007800006 */
[----:B------:R-:W-:Y:S02]  /*1ef0*/  IADD3 R9, P1, PT, RZ, R6, RZ ;  /* 0x00000006ff097210 */ /* 0x000fe40007f3e0ff */
[----:B------:R-:W-:-:S03]  /*1f00*/  IADD3.X R8, PT, PT, RZ, RZ, RZ, P0, !PT ;  /* 0x000000ffff087210 */ /* 0x000fc600007fe4ff */
[----:B------:R-:W-:-:S04]  /*1f10*/  IMAD.WIDE.U32 R6, R9, R4, RZ ;  /* 0x0000000409067225 */ /* 0x000fc800078e00ff */
[----:B------:R-:W-:Y:S01]  /*1f20*/  IMAD.X R11, RZ, RZ, R8, P1 ;  /* 0x000000ffff0b7224 */ /* 0x000fe200008e0608 */
[----:B------:R-:W-:Y:S01]  /*1f30*/  IADD3 R15, P1, PT, -R6, R2, RZ ;  /* 0x00000002060f7210 */ /* 0x000fe20007f3e1ff */
[C---:B------:R-:W-:Y:S01]  /*1f40*/  IMAD R7, R9.reuse, R5, R7 ;  /* 0x0000000509077224 */ /* 0x040fe200078e0207 */
[----:B------:R-:W-:Y:S02]  /*1f50*/  IADD3 R6, P3, PT, R9, 0x1, RZ ;  /* 0x0000000109067810 */ /* 0x000fe40007f7e0ff */
[-C--:B------:R-:W-:Y:S01]  /*1f60*/  ISETP.GE.U32.AND P0, PT, R15, R4.reuse, PT ;  /* 0x000000040f00720c */ /* 0x080fe20003f06070 */
[----:B------:R-:W-:Y:S01]  /*1f70*/  IMAD R7, R11, R4, R7 ;  /* 0x000000040b077224 */ /* 0x000fe200078e0207 */
[----:B------:R-:W-:-:S04]  /*1f80*/  IADD3.X R8, PT, PT, RZ, R11, RZ, P3, !PT ;  /* 0x0000000bff087210 */ /* 0x000fc80001ffe4ff */
[----:B------:R-:W-:Y:S02]  /*1f90*/  IADD3.X R17, PT, PT, RZ, ~R7, RZ, P1, !PT ;  /* 0x80000007ff117210 */ /* 0x000fe40000ffe4ff */
[----:B------:R-:W-:Y:S02]  /*1fa0*/  IADD3 R7, P1, PT, R15, -R4, RZ ;  /* 0x800000040f077210 */ /* 0x000fe40007f3e0ff */
[CC--:B------:R-:W-:Y:S02]  /*1fb0*/  ISETP.GE.U32.AND.EX P0, PT, R17.reuse, R5.reuse, PT, P0 ;  /* 0x000000051100720c */ /* 0x0c0fe40003f06100 */
[----:B------:R-:W-:Y:S02]  /*1fc0*/  IADD3.X R13, PT, PT, R17, ~R5, RZ, P1, !PT ;  /* 0x80000005110d7210 */ /* 0x000fe40000ffe4ff */
[----:B------:R-:W-:Y:S02]  /*1fd0*/  SEL R7, R7, R15, P0 ;  /* 0x0000000f07077207 */ /* 0x000fe40000000000 */
[----:B------:R-:W-:-:S02]  /*1fe0*/  SEL R9, R6, R9, P0 ;  /* 0x0000000906097207 */ /* 0x000fc40000000000 */
[----:B------:R-:W-:Y:S02]  /*1ff0*/  SEL R13, R13, R17, P0 ;  /* 0x000000110d0d7207 */ /* 0x000fe40000000000 */
[----:B------:R-:W-:Y:S02]  /*2000*/  ISETP.GE.U32.AND P1, PT, R7, R4, PT ;  /* 0x000000040700720c */ /* 0x000fe40003f26070 */
[----:B------:R-:W-:Y:S02]  /*2010*/  SEL R4, R8, R11, P0 ;  /* 0x0000000b08047207 */ /* 0x000fe40000000000 */
[----:B------:R-:W-:Y:S02]  /*2020*/  IADD3 R24, P3, PT, R9, 0x1, RZ ;  /* 0x0000000109187810 */ /* 0x000fe40007f7e0ff */
[----:B------:R-:W-:-:S03]  /*2030*/  ISETP.GE.U32.AND.EX P0, PT, R13, R5, PT, P1 ;  /* 0x000000050d00720c */ /* 0x000fc60003f06110 */
[----:B------:R-:W-:Y:S01]  /*2040*/  IMAD.X R25, RZ, RZ, R4, P3 ;  /* 0x000000ffff197224 */ /* 0x000fe200018e0604 */
[----:B------:R-:W-:-:S04]  /*2050*/  SEL R24, R24, R9, P0 ;  /* 0x0000000918187207 */ /* 0x000fc80000000000 */
[----:B------:R-:W-:Y:S02]  /*2060*/  SEL R25, R25, R4, P0 ;  /* 0x0000000419197207 */ /* 0x000fe40000000000 */
[-C--:B------:R-:W-:Y:S02]  /*2070*/  IADD3 R5, P1, PT, RZ, -R24.reuse, RZ ;  /* 0x80000018ff057210 */ /* 0x080fe40007f3e0ff */
[----:B------:R-:W-:Y:S02]  /*2080*/  ISETP.NE.U32.AND P0, PT, RZ, UR4, PT ;  /* 0x00000004ff007c0c */ /* 0x000fe4000bf05070 */
[-C--:B------:R-:W-:Y:S02]  /*2090*/  IADD3.X R4, PT, PT, RZ, ~R25.reuse, RZ, P1, !PT ;  /* 0x80000019ff047210 */ /* 0x080fe40000ffe4ff */
[----:B------:R-:W-:Y:S01]  /*20a0*/  SEL R24, R5, R24, !P2 ;  /* 0x0000001805187207 */ /* 0x000fe20005000000 */
[----:B------:R-:W-:Y:S01]  /*20b0*/  HFMA2 R5, -RZ, RZ, 0, 0 ;  /* 0x00000000ff057431 */ /* 0x000fe200000001ff */
[----:B------:R-:W-:-:S02]  /*20c0*/  SEL R25, R4, R25, !P2 ;  /* 0x0000001904197207 */ /* 0x000fc40005000000 */
[----:B------:R-:W-:Y:S02]  /*20d0*/  MOV R4, R0 ;  /* 0x0000000000047202 */ /* 0x000fe40000000f00 */
[----:B------:R-:W-:-:S04]  /*20e0*/  ISETP.NE.AND.EX P0, PT, RZ, UR5, PT, P0 ;  /* 0x00000005ff007c0c */ /* 0x000fc8000bf05300 */
[----:B------:R-:W-:Y:S02]  /*20f0*/  SEL R24, R24, 0xffffffff, P0 ;  /* 0xffffffff18187807 */ /* 0x000fe40000000000 */
[----:B------:R-:W-:Y:S01]  /*2100*/  SEL R25, R25, 0xffffffff, P0 ;  /* 0xffffffff19197807 */ /* 0x000fe20000000000 */
[----:B------:R-:W-:Y:S06]  /*2110*/  RET.REL.NODEC R4 `(_Z17per_row_AB_kernelPlS_S_ll) ;  /* 0xffffffdc04b87950 */ /* 0x000fec0003c3ffff */
.L_x_26:
        /* <DEDUP_REMOVED lines=14> */
.L_x_30:


//--------------------- .nv.shared.reserved.0     --------------------------
	.section	.nv.shared.reserved.0,"aw",@nobits
	.weak		__nv_reservedSMEM_offset_0_alias
	.size		__nv_reservedSMEM_offset_0_alias, 0, 64
	.other		__nv_reservedSMEM_offset_0_alias,@"STO_CUDA_RESERVED_SHARED STV_DEFAULT"
__nv_reservedSMEM_offset_0_alias:
	.zero		0
	.zero		64


//--------------------- .nv.constant0._Z18per_element_kernelPlS_S_ll --------------------------
	.section	.nv.constant0._Z18per_element_kernelPlS_S_ll,"a",@progbits
	.sectionflags	@""
	.align	4
.nv.constant0._Z18per_element_kernelPlS_S_ll:
	.zero		936


//--------------------- .nv.constant0._Z20per_column_AB_kernelPlS_S_ll --------------------------
	.section	.nv.constant0._Z20per_column_AB_kernelPlS_S_ll,"a",@progbits
	.sectionflags	@""
	.align	4
.nv.constant0._Z20per_column_AB_kernelPlS_S_ll:
	.zero		936


//--------------------- .nv.constant0._Z17per_row_AB_kernelPlS_S_ll --------------------------
	.section	.nv.constant0._Z17per_row_AB_kernelPlS_S_ll,"a",@progbits
	.sectionflags	@""
	.align	4
.nv.constant0._Z17per_row_AB_kernelPlS_S_ll:
	.zero		936


//--------------------- SYMBOLS --------------------------

	.type		.nv.reservedSmem.offset0,@object
	.size		.nv.reservedSmem.offset0,0x4
